//
// Generated by NVIDIA NVVM Compiler
//
// Compiler Build ID: CL-36424714
// Cuda compilation tools, release 13.0, V13.0.88
// Based on NVVM 20.0.0
//

.version 9.0
.target sm_100
.address_size 64

	// .globl	_ZN3cub18CUB_300001_SM_10006detail11EmptyKernelIvEEvv
.global .align 1 .b8 _ZN34_INTERNAL_f23d3f11_4_k_cu_1bfc1b364cuda3std3__45__cpo5beginE[1];
.global .align 1 .b8 _ZN34_INTERNAL_f23d3f11_4_k_cu_1bfc1b364cuda3std3__45__cpo3endE[1];
.global .align 1 .b8 _ZN34_INTERNAL_f23d3f11_4_k_cu_1bfc1b364cuda3std3__45__cpo6cbeginE[1];
.global .align 1 .b8 _ZN34_INTERNAL_f23d3f11_4_k_cu_1bfc1b364cuda3std3__45__cpo4cendE[1];
.global .align 1 .b8 _ZN34_INTERNAL_f23d3f11_4_k_cu_1bfc1b364cuda3std3__45__cpo6rbeginE[1];
.global .align 1 .b8 _ZN34_INTERNAL_f23d3f11_4_k_cu_1bfc1b364cuda3std3__45__cpo4rendE[1];
.global .align 1 .b8 _ZN34_INTERNAL_f23d3f11_4_k_cu_1bfc1b364cuda3std3__45__cpo7crbeginE[1];
.global .align 1 .b8 _ZN34_INTERNAL_f23d3f11_4_k_cu_1bfc1b364cuda3std3__45__cpo5crendE[1];
.global .align 1 .b8 _ZN34_INTERNAL_f23d3f11_4_k_cu_1bfc1b364cuda3std3__436_GLOBAL__N__f23d3f11_4_k_cu_1bfc1b366ignoreE[1];
.global .align 1 .b8 _ZN34_INTERNAL_f23d3f11_4_k_cu_1bfc1b364cuda3std3__419piecewise_constructE[1];
.global .align 1 .b8 _ZN34_INTERNAL_f23d3f11_4_k_cu_1bfc1b364cuda3std3__48in_placeE[1];
.global .align 1 .b8 _ZN34_INTERNAL_f23d3f11_4_k_cu_1bfc1b364cuda3std3__420unreachable_sentinelE[1];
.global .align 1 .b8 _ZN34_INTERNAL_f23d3f11_4_k_cu_1bfc1b364cuda3std3__47nulloptE[1];
.global .align 1 .b8 _ZN34_INTERNAL_f23d3f11_4_k_cu_1bfc1b364cuda3std3__48unexpectE[1];
.global .align 1 .b8 _ZN34_INTERNAL_f23d3f11_4_k_cu_1bfc1b364cuda3std6ranges3__45__cpo4swapE[1];
.global .align 1 .b8 _ZN34_INTERNAL_f23d3f11_4_k_cu_1bfc1b364cuda3std6ranges3__45__cpo9iter_moveE[1];
.global .align 1 .b8 _ZN34_INTERNAL_f23d3f11_4_k_cu_1bfc1b364cuda3std6ranges3__45__cpo5beginE[1];
.global .align 1 .b8 _ZN34_INTERNAL_f23d3f11_4_k_cu_1bfc1b364cuda3std6ranges3__45__cpo3endE[1];
.global .align 1 .b8 _ZN34_INTERNAL_f23d3f11_4_k_cu_1bfc1b364cuda3std6ranges3__45__cpo6cbeginE[1];
.global .align 1 .b8 _ZN34_INTERNAL_f23d3f11_4_k_cu_1bfc1b364cuda3std6ranges3__45__cpo4cendE[1];
.global .align 1 .b8 _ZN34_INTERNAL_f23d3f11_4_k_cu_1bfc1b364cuda3std6ranges3__45__cpo7advanceE[1];
.global .align 1 .b8 _ZN34_INTERNAL_f23d3f11_4_k_cu_1bfc1b364cuda3std6ranges3__45__cpo9iter_swapE[1];
.global .align 1 .b8 _ZN34_INTERNAL_f23d3f11_4_k_cu_1bfc1b364cuda3std6ranges3__45__cpo4nextE[1];
.global .align 1 .b8 _ZN34_INTERNAL_f23d3f11_4_k_cu_1bfc1b364cuda3std6ranges3__45__cpo4prevE[1];
.global .align 1 .b8 _ZN34_INTERNAL_f23d3f11_4_k_cu_1bfc1b364cuda3std6ranges3__45__cpo4dataE[1];
.global .align 1 .b8 _ZN34_INTERNAL_f23d3f11_4_k_cu_1bfc1b364cuda3std6ranges3__45__cpo5cdataE[1];
.global .align 1 .b8 _ZN34_INTERNAL_f23d3f11_4_k_cu_1bfc1b364cuda3std6ranges3__45__cpo4sizeE[1];
.global .align 1 .b8 _ZN34_INTERNAL_f23d3f11_4_k_cu_1bfc1b364cuda3std6ranges3__45__cpo5ssizeE[1];
.global .align 1 .b8 _ZN34_INTERNAL_f23d3f11_4_k_cu_1bfc1b364cuda3std6ranges3__45__cpo8distanceE[1];
.global .align 1 .b8 _ZN34_INTERNAL_f23d3f11_4_k_cu_1bfc1b366thrust24THRUST_300001_SM_1000_NS8cuda_cub3parE[1];
.global .align 1 .b8 _ZN34_INTERNAL_f23d3f11_4_k_cu_1bfc1b366thrust24THRUST_300001_SM_1000_NS8cuda_cub10par_nosyncE[1];
.global .align 1 .b8 _ZN34_INTERNAL_f23d3f11_4_k_cu_1bfc1b366thrust24THRUST_300001_SM_1000_NS6system6detail10sequential3seqE[1];
.global .align 1 .b8 _ZN34_INTERNAL_f23d3f11_4_k_cu_1bfc1b366thrust24THRUST_300001_SM_1000_NS12placeholders2_1E[1];
.global .align 1 .b8 _ZN34_INTERNAL_f23d3f11_4_k_cu_1bfc1b366thrust24THRUST_300001_SM_1000_NS12placeholders2_2E[1];
.global .align 1 .b8 _ZN34_INTERNAL_f23d3f11_4_k_cu_1bfc1b366thrust24THRUST_300001_SM_1000_NS12placeholders2_3E[1];
.global .align 1 .b8 _ZN34_INTERNAL_f23d3f11_4_k_cu_1bfc1b366thrust24THRUST_300001_SM_1000_NS12placeholders2_4E[1];
.global .align 1 .b8 _ZN34_INTERNAL_f23d3f11_4_k_cu_1bfc1b366thrust24THRUST_300001_SM_1000_NS12placeholders2_5E[1];
.global .align 1 .b8 _ZN34_INTERNAL_f23d3f11_4_k_cu_1bfc1b366thrust24THRUST_300001_SM_1000_NS12placeholders2_6E[1];
.global .align 1 .b8 _ZN34_INTERNAL_f23d3f11_4_k_cu_1bfc1b366thrust24THRUST_300001_SM_1000_NS12placeholders2_7E[1];
.global .align 1 .b8 _ZN34_INTERNAL_f23d3f11_4_k_cu_1bfc1b366thrust24THRUST_300001_SM_1000_NS12placeholders2_8E[1];
.global .align 1 .b8 _ZN34_INTERNAL_f23d3f11_4_k_cu_1bfc1b366thrust24THRUST_300001_SM_1000_NS12placeholders2_9E[1];
.global .align 1 .b8 _ZN34_INTERNAL_f23d3f11_4_k_cu_1bfc1b366thrust24THRUST_300001_SM_1000_NS12placeholders3_10E[1];
.global .align 1 .b8 _ZN34_INTERNAL_f23d3f11_4_k_cu_1bfc1b366thrust24THRUST_300001_SM_1000_NS3seqE[1];

.visible .entry _ZN3cub18CUB_300001_SM_10006detail11EmptyKernelIvEEvv()
{


	ret;

}
	// .globl	_ZN3cub18CUB_300001_SM_10006detail9transform16transform_kernelINS2_10policy_hubILb1EN4cuda3std3__45tupleIJN6thrust24THRUST_300001_SM_1000_NS6detail15normal_iteratorINSA_10device_ptrIfEEEESF_EEEE10policy1000Ei7functorSF_JPfSK_EEEvT0_iT1_T2_DpNS2_10kernel_argIT3_EE
.visible .entry _ZN3cub18CUB_300001_SM_10006detail9transform16transform_kernelINS2_10policy_hubILb1EN4cuda3std3__45tupleIJN6thrust24THRUST_300001_SM_1000_NS6detail15normal_iteratorINSA_10device_ptrIfEEEESF_EEEE10policy1000Ei7functorSF_JPfSK_EEEvT0_iT1_T2_DpNS2_10kernel_argIT3_EE(
	.param .u32 _ZN3cub18CUB_300001_SM_10006detail9transform16transform_kernelINS2_10policy_hubILb1EN4cuda3std3__45tupleIJN6thrust24THRUST_300001_SM_1000_NS6detail15normal_iteratorINSA_10device_ptrIfEEEESF_EEEE10policy1000Ei7functorSF_JPfSK_EEEvT0_iT1_T2_DpNS2_10kernel_argIT3_EE_param_0,
	.param .u32 _ZN3cub18CUB_300001_SM_10006detail9transform16transform_kernelINS2_10policy_hubILb1EN4cuda3std3__45tupleIJN6thrust24THRUST_300001_SM_1000_NS6detail15normal_iteratorINSA_10device_ptrIfEEEESF_EEEE10policy1000Ei7functorSF_JPfSK_EEEvT0_iT1_T2_DpNS2_10kernel_argIT3_EE_param_1,
	.param .align 4 .b8 _ZN3cub18CUB_300001_SM_10006detail9transform16transform_kernelINS2_10policy_hubILb1EN4cuda3std3__45tupleIJN6thrust24THRUST_300001_SM_1000_NS6detail15normal_iteratorINSA_10device_ptrIfEEEESF_EEEE10policy1000Ei7functorSF_JPfSK_EEEvT0_iT1_T2_DpNS2_10kernel_argIT3_EE_param_2[4],
	.param .align 8 .b8 _ZN3cub18CUB_300001_SM_10006detail9transform16transform_kernelINS2_10policy_hubILb1EN4cuda3std3__45tupleIJN6thrust24THRUST_300001_SM_1000_NS6detail15normal_iteratorINSA_10device_ptrIfEEEESF_EEEE10policy1000Ei7functorSF_JPfSK_EEEvT0_iT1_T2_DpNS2_10kernel_argIT3_EE_param_3[8],
	.param .align 8 .b8 _ZN3cub18CUB_300001_SM_10006detail9transform16transform_kernelINS2_10policy_hubILb1EN4cuda3std3__45tupleIJN6thrust24THRUST_300001_SM_1000_NS6detail15normal_iteratorINSA_10device_ptrIfEEEESF_EEEE10policy1000Ei7functorSF_JPfSK_EEEvT0_iT1_T2_DpNS2_10kernel_argIT3_EE_param_4[16],
	.param .align 8 .b8 _ZN3cub18CUB_300001_SM_10006detail9transform16transform_kernelINS2_10policy_hubILb1EN4cuda3std3__45tupleIJN6thrust24THRUST_300001_SM_1000_NS6detail15normal_iteratorINSA_10device_ptrIfEEEESF_EEEE10policy1000Ei7functorSF_JPfSK_EEEvT0_iT1_T2_DpNS2_10kernel_argIT3_EE_param_5[16]
)
.maxntid 128
{
	.reg .pred 	%p<38>;
	.reg .b32 	%r<81>;
	.reg .b32 	%f<93>;
	.reg .b64 	%rd<97>;

	ld.param.f32 	%f2, [_ZN3cub18CUB_300001_SM_10006detail9transform16transform_kernelINS2_10policy_hubILb1EN4cuda3std3__45tupleIJN6thrust24THRUST_300001_SM_1000_NS6detail15normal_iteratorINSA_10device_ptrIfEEEESF_EEEE10policy1000Ei7functorSF_JPfSK_EEEvT0_iT1_T2_DpNS2_10kernel_argIT3_EE_param_2];
	ld.param.u32 	%r45, [_ZN3cub18CUB_300001_SM_10006detail9transform16transform_kernelINS2_10policy_hubILb1EN4cuda3std3__45tupleIJN6thrust24THRUST_300001_SM_1000_NS6detail15normal_iteratorINSA_10device_ptrIfEEEESF_EEEE10policy1000Ei7functorSF_JPfSK_EEEvT0_iT1_T2_DpNS2_10kernel_argIT3_EE_param_0];
	ld.param.u64 	%rd27, [_ZN3cub18CUB_300001_SM_10006detail9transform16transform_kernelINS2_10policy_hubILb1EN4cuda3std3__45tupleIJN6thrust24THRUST_300001_SM_1000_NS6detail15normal_iteratorINSA_10device_ptrIfEEEESF_EEEE10policy1000Ei7functorSF_JPfSK_EEEvT0_iT1_T2_DpNS2_10kernel_argIT3_EE_param_5];
	ld.param.u64 	%rd25, [_ZN3cub18CUB_300001_SM_10006detail9transform16transform_kernelINS2_10policy_hubILb1EN4cuda3std3__45tupleIJN6thrust24THRUST_300001_SM_1000_NS6detail15normal_iteratorINSA_10device_ptrIfEEEESF_EEEE10policy1000Ei7functorSF_JPfSK_EEEvT0_iT1_T2_DpNS2_10kernel_argIT3_EE_param_4];
	ld.param.u64 	%rd29, [_ZN3cub18CUB_300001_SM_10006detail9transform16transform_kernelINS2_10policy_hubILb1EN4cuda3std3__45tupleIJN6thrust24THRUST_300001_SM_1000_NS6detail15normal_iteratorINSA_10device_ptrIfEEEESF_EEEE10policy1000Ei7functorSF_JPfSK_EEEvT0_iT1_T2_DpNS2_10kernel_argIT3_EE_param_3];
	ld.param.u32 	%r44, [_ZN3cub18CUB_300001_SM_10006detail9transform16transform_kernelINS2_10policy_hubILb1EN4cuda3std3__45tupleIJN6thrust24THRUST_300001_SM_1000_NS6detail15normal_iteratorINSA_10device_ptrIfEEEESF_EEEE10policy1000Ei7functorSF_JPfSK_EEEvT0_iT1_T2_DpNS2_10kernel_argIT3_EE_param_1];
	cvta.to.global.u64 	%rd1, %rd29;
	cvta.to.global.u64 	%rd2, %rd25;
	cvta.to.global.u64 	%rd3, %rd27;
	shl.b32 	%r1, %r44, 7;
	mov.u32 	%r46, %ctaid.x;
	mul.lo.s32 	%r2, %r1, %r46;
	sub.s32 	%r3, %r45, %r2;
	min.s32 	%r4, %r1, %r3;
	shl.b32 	%r5, %r4, 2;
	mov.u32 	%r6, %tid.x;
	shl.b32 	%r71, %r6, 7;
	setp.ge.s32 	%p1, %r71, %r5;
	@%p1 bra 	$L__BB1_5;
	mul.wide.u32 	%rd4, %r6, 128;
	add.s64 	%rd30, %rd2, %rd4;
	mul.wide.s32 	%rd5, %r2, 4;
	add.s64 	%rd94, %rd30, %rd5;
	mov.u32 	%r70, %r71;
$L__BB1_2:
	.pragma "nounroll";
	// begin inline asm
	prefetch.global.L2 [%rd94];
	// end inline asm
	add.s32 	%r70, %r70, 16384;
	add.s64 	%rd94, %rd94, 16384;
	setp.lt.s32 	%p2, %r70, %r5;
	@%p2 bra 	$L__BB1_2;
	add.s64 	%rd32, %rd3, %rd4;
	add.s64 	%rd95, %rd32, %rd5;
$L__BB1_4:
	.pragma "nounroll";
	// begin inline asm
	prefetch.global.L2 [%rd95];
	// end inline asm
	add.s32 	%r71, %r71, 16384;
	add.s64 	%rd95, %rd95, 16384;
	setp.lt.s32 	%p3, %r71, %r5;
	@%p3 bra 	$L__BB1_4;
$L__BB1_5:
	mul.wide.s32 	%rd96, %r2, 4;
	add.s64 	%rd12, %rd2, %rd96;
	add.s64 	%rd13, %rd3, %rd96;
	add.s64 	%rd14, %rd1, %rd96;
	setp.gt.s32 	%p4, %r1, %r3;
	@%p4 bra 	$L__BB1_18;
	setp.lt.s32 	%p5, %r44, 1;
	@%p5 bra 	$L__BB1_59;
	and.b32  	%r12, %r44, 7;
	setp.lt.u32 	%p6, %r44, 8;
	mov.b32 	%r79, 0;
	@%p6 bra 	$L__BB1_10;
	and.b32  	%r48, %r44, 2147483640;
	neg.s32 	%r73, %r48;
	mul.wide.u32 	%rd35, %r6, 4;
	add.s64 	%rd15, %rd1, %rd35;
	add.s64 	%rd36, %rd96, 1536;
	add.s64 	%rd17, %rd2, %rd36;
	add.s32 	%r72, %r6, 128;
	add.s64 	%rd18, %rd3, %rd36;
	add.s64 	%rd19, %rd1, %rd36;
$L__BB1_9:
	.pragma "nounroll";
	and.b32  	%r79, %r44, 2147483640;
	mul.wide.s32 	%rd37, %r72, 4;
	add.s64 	%rd38, %rd17, %rd37;
	add.s64 	%rd39, %rd18, %rd37;
	add.s64 	%rd40, %rd19, %rd37;
	cvta.to.global.u64 	%rd41, %rd25;
	mul.wide.u32 	%rd42, %r6, 4;
	add.s64 	%rd43, %rd41, %rd42;
	add.s64 	%rd44, %rd43, %rd96;
	ld.global.f32 	%f3, [%rd44];
	cvta.to.global.u64 	%rd45, %rd27;
	add.s64 	%rd46, %rd45, %rd42;
	add.s64 	%rd47, %rd46, %rd96;
	ld.global.f32 	%f4, [%rd47];
	fma.rn.f32 	%f5, %f2, %f3, %f4;
	add.s64 	%rd48, %rd15, %rd96;
	st.global.f32 	[%rd48], %f5;
	ld.global.f32 	%f6, [%rd38+-1536];
	ld.global.f32 	%f7, [%rd39+-1536];
	fma.rn.f32 	%f8, %f2, %f6, %f7;
	st.global.f32 	[%rd40+-1536], %f8;
	ld.global.f32 	%f9, [%rd38+-1024];
	ld.global.f32 	%f10, [%rd39+-1024];
	fma.rn.f32 	%f11, %f2, %f9, %f10;
	st.global.f32 	[%rd40+-1024], %f11;
	ld.global.f32 	%f12, [%rd38+-512];
	ld.global.f32 	%f13, [%rd39+-512];
	fma.rn.f32 	%f14, %f2, %f12, %f13;
	st.global.f32 	[%rd40+-512], %f14;
	ld.global.f32 	%f15, [%rd38];
	ld.global.f32 	%f16, [%rd39];
	fma.rn.f32 	%f17, %f2, %f15, %f16;
	st.global.f32 	[%rd40], %f17;
	ld.global.f32 	%f18, [%rd38+512];
	ld.global.f32 	%f19, [%rd39+512];
	fma.rn.f32 	%f20, %f2, %f18, %f19;
	st.global.f32 	[%rd40+512], %f20;
	ld.global.f32 	%f21, [%rd38+1024];
	ld.global.f32 	%f22, [%rd39+1024];
	fma.rn.f32 	%f23, %f2, %f21, %f22;
	st.global.f32 	[%rd40+1024], %f23;
	ld.global.f32 	%f24, [%rd38+1536];
	ld.global.f32 	%f25, [%rd39+1536];
	fma.rn.f32 	%f26, %f2, %f24, %f25;
	st.global.f32 	[%rd40+1536], %f26;
	add.s32 	%r73, %r73, 8;
	add.s64 	%rd96, %rd96, 4096;
	add.s32 	%r72, %r72, 1024;
	setp.eq.s32 	%p7, %r73, 0;
	@%p7 bra 	$L__BB1_10;
	bra.uni 	$L__BB1_9;
$L__BB1_10:
	setp.eq.s32 	%p8, %r12, 0;
	@%p8 bra 	$L__BB1_59;
	and.b32  	%r39, %r44, 3;
	setp.lt.u32 	%p9, %r12, 4;
	@%p9 bra 	$L__BB1_13;
	shl.b32 	%r49, %r79, 7;
	add.s32 	%r50, %r49, %r6;
	mul.wide.s32 	%rd49, %r50, 4;
	add.s64 	%rd50, %rd12, %rd49;
	ld.global.f32 	%f27, [%rd50];
	add.s64 	%rd51, %rd13, %rd49;
	ld.global.f32 	%f28, [%rd51];
	fma.rn.f32 	%f29, %f2, %f27, %f28;
	add.s64 	%rd52, %rd14, %rd49;
	st.global.f32 	[%rd52], %f29;
	ld.global.f32 	%f30, [%rd50+512];
	ld.global.f32 	%f31, [%rd51+512];
	fma.rn.f32 	%f32, %f2, %f30, %f31;
	st.global.f32 	[%rd52+512], %f32;
	ld.global.f32 	%f33, [%rd50+1024];
	ld.global.f32 	%f34, [%rd51+1024];
	fma.rn.f32 	%f35, %f2, %f33, %f34;
	st.global.f32 	[%rd52+1024], %f35;
	ld.global.f32 	%f36, [%rd50+1536];
	ld.global.f32 	%f37, [%rd51+1536];
	fma.rn.f32 	%f38, %f2, %f36, %f37;
	st.global.f32 	[%rd52+1536], %f38;
	add.s32 	%r79, %r79, 4;
$L__BB1_13:
	setp.eq.s32 	%p10, %r39, 0;
	@%p10 bra 	$L__BB1_59;
	setp.eq.s32 	%p11, %r39, 1;
	@%p11 bra 	$L__BB1_16;
	shl.b32 	%r51, %r79, 7;
	add.s32 	%r52, %r51, %r6;
	mul.wide.s32 	%rd53, %r52, 4;
	add.s64 	%rd54, %rd12, %rd53;
	ld.global.f32 	%f39, [%rd54];
	add.s64 	%rd55, %rd13, %rd53;
	ld.global.f32 	%f40, [%rd55];
	fma.rn.f32 	%f41, %f2, %f39, %f40;
	add.s64 	%rd56, %rd14, %rd53;
	st.global.f32 	[%rd56], %f41;
	ld.global.f32 	%f42, [%rd54+512];
	ld.global.f32 	%f43, [%rd55+512];
	fma.rn.f32 	%f44, %f2, %f42, %f43;
	st.global.f32 	[%rd56+512], %f44;
	add.s32 	%r79, %r79, 2;
$L__BB1_16:
	and.b32  	%r53, %r44, 1;
	setp.eq.b32 	%p12, %r53, 1;
	not.pred 	%p13, %p12;
	@%p13 bra 	$L__BB1_59;
	shl.b32 	%r54, %r79, 7;
	add.s32 	%r55, %r54, %r6;
	mul.wide.s32 	%rd57, %r55, 4;
	add.s64 	%rd58, %rd12, %rd57;
	ld.global.f32 	%f45, [%rd58];
	add.s64 	%rd59, %rd13, %rd57;
	ld.global.f32 	%f46, [%rd59];
	fma.rn.f32 	%f47, %f2, %f45, %f46;
	add.s64 	%rd60, %rd14, %rd57;
	st.global.f32 	[%rd60], %f47;
	bra.uni 	$L__BB1_59;
$L__BB1_18:
	setp.lt.s32 	%p14, %r44, 1;
	@%p14 bra 	$L__BB1_59;
	and.b32  	%r15, %r44, 7;
	setp.lt.u32 	%p15, %r44, 8;
	mov.b32 	%r75, 0;
	@%p15 bra 	$L__BB1_38;
	and.b32  	%r75, %r44, 2147483640;
	mov.b32 	%r74, 0;
$L__BB1_21:
	.pragma "nounroll";
	shl.b32 	%r58, %r74, 7;
	add.s32 	%r23, %r58, %r6;
	setp.ge.s32 	%p16, %r23, %r4;
	@%p16 bra 	$L__BB1_23;
	mul.wide.u32 	%rd61, %r23, 4;
	add.s64 	%rd62, %rd12, %rd61;
	ld.global.f32 	%f48, [%rd62];
	add.s64 	%rd63, %rd13, %rd61;
	ld.global.f32 	%f49, [%rd63];
	fma.rn.f32 	%f50, %f2, %f48, %f49;
	add.s64 	%rd64, %rd14, %rd61;
	st.global.f32 	[%rd64], %f50;
$L__BB1_23:
	add.s32 	%r59, %r23, 128;
	setp.ge.s32 	%p17, %r59, %r4;
	mul.wide.s32 	%rd65, %r59, 4;
	add.s64 	%rd22, %rd12, %rd65;
	add.s64 	%rd23, %rd13, %rd65;
	add.s64 	%rd24, %rd14, %rd65;
	@%p17 bra 	$L__BB1_25;
	ld.global.f32 	%f51, [%rd22];
	ld.global.f32 	%f52, [%rd23];
	fma.rn.f32 	%f53, %f2, %f51, %f52;
	st.global.f32 	[%rd24], %f53;
$L__BB1_25:
	add.s32 	%r60, %r23, 256;
	setp.ge.s32 	%p18, %r60, %r4;
	@%p18 bra 	$L__BB1_27;
	ld.global.f32 	%f54, [%rd22+512];
	ld.global.f32 	%f55, [%rd23+512];
	fma.rn.f32 	%f56, %f2, %f54, %f55;
	st.global.f32 	[%rd24+512], %f56;
$L__BB1_27:
	add.s32 	%r61, %r23, 384;
	setp.ge.s32 	%p19, %r61, %r4;
	@%p19 bra 	$L__BB1_29;
	ld.global.f32 	%f57, [%rd22+1024];
	ld.global.f32 	%f58, [%rd23+1024];
	fma.rn.f32 	%f59, %f2, %f57, %f58;
	st.global.f32 	[%rd24+1024], %f59;
$L__BB1_29:
	add.s32 	%r62, %r23, 512;
	setp.ge.s32 	%p20, %r62, %r4;
	@%p20 bra 	$L__BB1_31;
	ld.global.f32 	%f60, [%rd22+1536];
	ld.global.f32 	%f61, [%rd23+1536];
	fma.rn.f32 	%f62, %f2, %f60, %f61;
	st.global.f32 	[%rd24+1536], %f62;
$L__BB1_31:
	add.s32 	%r63, %r23, 640;
	setp.ge.s32 	%p21, %r63, %r4;
	@%p21 bra 	$L__BB1_33;
	ld.global.f32 	%f63, [%rd22+2048];
	ld.global.f32 	%f64, [%rd23+2048];
	fma.rn.f32 	%f65, %f2, %f63, %f64;
	st.global.f32 	[%rd24+2048], %f65;
$L__BB1_33:
	add.s32 	%r64, %r23, 768;
	setp.ge.s32 	%p22, %r64, %r4;
	@%p22 bra 	$L__BB1_35;
	ld.global.f32 	%f66, [%rd22+2560];
	ld.global.f32 	%f67, [%rd23+2560];
	fma.rn.f32 	%f68, %f2, %f66, %f67;
	st.global.f32 	[%rd24+2560], %f68;
$L__BB1_35:
	add.s32 	%r65, %r23, 896;
	setp.ge.s32 	%p23, %r65, %r4;
	@%p23 bra 	$L__BB1_37;
	ld.global.f32 	%f69, [%rd22+3072];
	ld.global.f32 	%f70, [%rd23+3072];
	fma.rn.f32 	%f71, %f2, %f69, %f70;
	st.global.f32 	[%rd24+3072], %f71;
$L__BB1_37:
	add.s32 	%r74, %r74, 8;
	setp.ne.s32 	%p24, %r74, %r75;
	@%p24 bra 	$L__BB1_21;
$L__BB1_38:
	setp.eq.s32 	%p25, %r15, 0;
	@%p25 bra 	$L__BB1_59;
	and.b32  	%r26, %r44, 3;
	setp.lt.u32 	%p26, %r15, 4;
	@%p26 bra 	$L__BB1_49;
	shl.b32 	%r66, %r75, 7;
	add.s32 	%r27, %r66, %r6;
	setp.ge.s32 	%p27, %r27, %r4;
	@%p27 bra 	$L__BB1_42;
	mul.wide.s32 	%rd66, %r27, 4;
	add.s64 	%rd67, %rd12, %rd66;
	ld.global.f32 	%f72, [%rd67];
	add.s64 	%rd68, %rd13, %rd66;
	ld.global.f32 	%f73, [%rd68];
	fma.rn.f32 	%f74, %f2, %f72, %f73;
	add.s64 	%rd69, %rd14, %rd66;
	st.global.f32 	[%rd69], %f74;
$L__BB1_42:
	add.s32 	%r28, %r27, 128;
	setp.ge.s32 	%p28, %r28, %r4;
	@%p28 bra 	$L__BB1_44;
	mul.wide.s32 	%rd70, %r28, 4;
	add.s64 	%rd71, %rd12, %rd70;
	ld.global.f32 	%f75, [%rd71];
	add.s64 	%rd72, %rd13, %rd70;
	ld.global.f32 	%f76, [%rd72];
	fma.rn.f32 	%f77, %f2, %f75, %f76;
	add.s64 	%rd73, %rd14, %rd70;
	st.global.f32 	[%rd73], %f77;
$L__BB1_44:
	add.s32 	%r29, %r27, 256;
	setp.ge.s32 	%p29, %r29, %r4;
	@%p29 bra 	$L__BB1_46;
	mul.wide.s32 	%rd74, %r29, 4;
	add.s64 	%rd75, %rd12, %rd74;
	ld.global.f32 	%f78, [%rd75];
	add.s64 	%rd76, %rd13, %rd74;
	ld.global.f32 	%f79, [%rd76];
	fma.rn.f32 	%f80, %f2, %f78, %f79;
	add.s64 	%rd77, %rd14, %rd74;
	st.global.f32 	[%rd77], %f80;
$L__BB1_46:
	add.s32 	%r30, %r27, 384;
	setp.ge.s32 	%p30, %r30, %r4;
	@%p30 bra 	$L__BB1_48;
	mul.wide.s32 	%rd78, %r30, 4;
	add.s64 	%rd79, %rd12, %rd78;
	ld.global.f32 	%f81, [%rd79];
	add.s64 	%rd80, %rd13, %rd78;
	ld.global.f32 	%f82, [%rd80];
	fma.rn.f32 	%f83, %f2, %f81, %f82;
	add.s64 	%rd81, %rd14, %rd78;
	st.global.f32 	[%rd81], %f83;
$L__BB1_48:
	add.s32 	%r75, %r75, 4;
$L__BB1_49:
	setp.eq.s32 	%p31, %r26, 0;
	@%p31 bra 	$L__BB1_59;
	setp.eq.s32 	%p32, %r26, 1;
	@%p32 bra 	$L__BB1_56;
	shl.b32 	%r67, %r75, 7;
	add.s32 	%r33, %r67, %r6;
	setp.ge.s32 	%p33, %r33, %r4;
	@%p33 bra 	$L__BB1_53;
	mul.wide.s32 	%rd82, %r33, 4;
	add.s64 	%rd83, %rd12, %rd82;
	ld.global.f32 	%f84, [%rd83];
	add.s64 	%rd84, %rd13, %rd82;
	ld.global.f32 	%f85, [%rd84];
	fma.rn.f32 	%f86, %f2, %f84, %f85;
	add.s64 	%rd85, %rd14, %rd82;
	st.global.f32 	[%rd85], %f86;
$L__BB1_53:
	add.s32 	%r34, %r33, 128;
	setp.ge.s32 	%p34, %r34, %r4;
	@%p34 bra 	$L__BB1_55;
	mul.wide.s32 	%rd86, %r34, 4;
	add.s64 	%rd87, %rd12, %rd86;
	ld.global.f32 	%f87, [%rd87];
	add.s64 	%rd88, %rd13, %rd86;
	ld.global.f32 	%f88, [%rd88];
	fma.rn.f32 	%f89, %f2, %f87, %f88;
	add.s64 	%rd89, %rd14, %rd86;
	st.global.f32 	[%rd89], %f89;
$L__BB1_55:
	add.s32 	%r75, %r75, 2;
$L__BB1_56:
	and.b32  	%r68, %r44, 1;
	setp.eq.b32 	%p35, %r68, 1;
	not.pred 	%p36, %p35;
	@%p36 bra 	$L__BB1_59;
	shl.b32 	%r69, %r75, 7;
	add.s32 	%r37, %r69, %r6;
	setp.ge.s32 	%p37, %r37, %r4;
	@%p37 bra 	$L__BB1_59;
	mul.wide.s32 	%rd90, %r37, 4;
	add.s64 	%rd91, %rd12, %rd90;
	ld.global.f32 	%f90, [%rd91];
	add.s64 	%rd92, %rd13, %rd90;
	ld.global.f32 	%f91, [%rd92];
	fma.rn.f32 	%f92, %f2, %f90, %f91;
	add.s64 	%rd93, %rd14, %rd90;
	st.global.f32 	[%rd93], %f92;
$L__BB1_59:
	ret;

}
	// .globl	_ZN3cub18CUB_300001_SM_10006detail9transform16transform_kernelINS2_10policy_hubILb1EN4cuda3std3__45tupleIJN6thrust24THRUST_300001_SM_1000_NS6detail15normal_iteratorINSA_10device_ptrIfEEEESF_EEEE10policy1000El7functorSF_JPfSK_EEEvT0_iT1_T2_DpNS2_10kernel_argIT3_EE
.visible .entry _ZN3cub18CUB_300001_SM_10006detail9transform16transform_kernelINS2_10policy_hubILb1EN4cuda3std3__45tupleIJN6thrust24THRUST_300001_SM_1000_NS6detail15normal_iteratorINSA_10device_ptrIfEEEESF_EEEE10policy1000El7functorSF_JPfSK_EEEvT0_iT1_T2_DpNS2_10kernel_argIT3_EE(
	.param .u64 _ZN3cub18CUB_300001_SM_10006detail9transform16transform_kernelINS2_10policy_hubILb1EN4cuda3std3__45tupleIJN6thrust24THRUST_300001_SM_1000_NS6detail15normal_iteratorINSA_10device_ptrIfEEEESF_EEEE10policy1000El7functorSF_JPfSK_EEEvT0_iT1_T2_DpNS2_10kernel_argIT3_EE_param_0,
	.param .u32 _ZN3cub18CUB_300001_SM_10006detail9transform16transform_kernelINS2_10policy_hubILb1EN4cuda3std3__45tupleIJN6thrust24THRUST_300001_SM_1000_NS6detail15normal_iteratorINSA_10device_ptrIfEEEESF_EEEE10policy1000El7functorSF_JPfSK_EEEvT0_iT1_T2_DpNS2_10kernel_argIT3_EE_param_1,
	.param .align 4 .b8 _ZN3cub18CUB_300001_SM_10006detail9transform16transform_kernelINS2_10policy_hubILb1EN4cuda3std3__45tupleIJN6thrust24THRUST_300001_SM_1000_NS6detail15normal_iteratorINSA_10device_ptrIfEEEESF_EEEE10policy1000El7functorSF_JPfSK_EEEvT0_iT1_T2_DpNS2_10kernel_argIT3_EE_param_2[4],
	.param .align 8 .b8 _ZN3cub18CUB_300001_SM_10006detail9transform16transform_kernelINS2_10policy_hubILb1EN4cuda3std3__45tupleIJN6thrust24THRUST_300001_SM_1000_NS6detail15normal_iteratorINSA_10device_ptrIfEEEESF_EEEE10policy1000El7functorSF_JPfSK_EEEvT0_iT1_T2_DpNS2_10kernel_argIT3_EE_param_3[8],
	.param .align 8 .b8 _ZN3cub18CUB_300001_SM_10006detail9transform16transform_kernelINS2_10policy_hubILb1EN4cuda3std3__45tupleIJN6thrust24THRUST_300001_SM_1000_NS6detail15normal_iteratorINSA_10device_ptrIfEEEESF_EEEE10policy1000El7functorSF_JPfSK_EEEvT0_iT1_T2_DpNS2_10kernel_argIT3_EE_param_4[16],
	.param .align 8 .b8 _ZN3cub18CUB_300001_SM_10006detail9transform16transform_kernelINS2_10policy_hubILb1EN4cuda3std3__45tupleIJN6thrust24THRUST_300001_SM_1000_NS6detail15normal_iteratorINSA_10device_ptrIfEEEESF_EEEE10policy1000El7functorSF_JPfSK_EEEvT0_iT1_T2_DpNS2_10kernel_argIT3_EE_param_5[16]
)
.maxntid 128
{
	.reg .pred 	%p<38>;
	.reg .b32 	%r<78>;
	.reg .b32 	%f<93>;
	.reg .b64 	%rd<103>;

	ld.param.f32 	%f2, [_ZN3cub18CUB_300001_SM_10006detail9transform16transform_kernelINS2_10policy_hubILb1EN4cuda3std3__45tupleIJN6thrust24THRUST_300001_SM_1000_NS6detail15normal_iteratorINSA_10device_ptrIfEEEESF_EEEE10policy1000El7functorSF_JPfSK_EEEvT0_iT1_T2_DpNS2_10kernel_argIT3_EE_param_2];
	ld.param.u64 	%rd30, [_ZN3cub18CUB_300001_SM_10006detail9transform16transform_kernelINS2_10policy_hubILb1EN4cuda3std3__45tupleIJN6thrust24THRUST_300001_SM_1000_NS6detail15normal_iteratorINSA_10device_ptrIfEEEESF_EEEE10policy1000El7functorSF_JPfSK_EEEvT0_iT1_T2_DpNS2_10kernel_argIT3_EE_param_0];
	ld.param.u64 	%rd28, [_ZN3cub18CUB_300001_SM_10006detail9transform16transform_kernelINS2_10policy_hubILb1EN4cuda3std3__45tupleIJN6thrust24THRUST_300001_SM_1000_NS6detail15normal_iteratorINSA_10device_ptrIfEEEESF_EEEE10policy1000El7functorSF_JPfSK_EEEvT0_iT1_T2_DpNS2_10kernel_argIT3_EE_param_5];
	ld.param.u64 	%rd26, [_ZN3cub18CUB_300001_SM_10006detail9transform16transform_kernelINS2_10policy_hubILb1EN4cuda3std3__45tupleIJN6thrust24THRUST_300001_SM_1000_NS6detail15normal_iteratorINSA_10device_ptrIfEEEESF_EEEE10policy1000El7functorSF_JPfSK_EEEvT0_iT1_T2_DpNS2_10kernel_argIT3_EE_param_4];
	ld.param.u64 	%rd31, [_ZN3cub18CUB_300001_SM_10006detail9transform16transform_kernelINS2_10policy_hubILb1EN4cuda3std3__45tupleIJN6thrust24THRUST_300001_SM_1000_NS6detail15normal_iteratorINSA_10device_ptrIfEEEESF_EEEE10policy1000El7functorSF_JPfSK_EEEvT0_iT1_T2_DpNS2_10kernel_argIT3_EE_param_3];
	ld.param.u32 	%r42, [_ZN3cub18CUB_300001_SM_10006detail9transform16transform_kernelINS2_10policy_hubILb1EN4cuda3std3__45tupleIJN6thrust24THRUST_300001_SM_1000_NS6detail15normal_iteratorINSA_10device_ptrIfEEEESF_EEEE10policy1000El7functorSF_JPfSK_EEEvT0_iT1_T2_DpNS2_10kernel_argIT3_EE_param_1];
	cvta.to.global.u64 	%rd1, %rd31;
	cvta.to.global.u64 	%rd2, %rd26;
	cvta.to.global.u64 	%rd3, %rd28;
	shl.b32 	%r1, %r42, 7;
	mov.u32 	%r43, %ctaid.x;
	cvt.u64.u32 	%rd32, %r43;
	cvt.s64.s32 	%rd33, %r1;
	mul.lo.s64 	%rd4, %rd33, %rd32;
	sub.s64 	%rd34, %rd30, %rd4;
	min.s64 	%rd35, %rd34, %rd33;
	cvt.u32.u64 	%r2, %rd35;
	shl.b32 	%r3, %r2, 2;
	mov.u32 	%r4, %tid.x;
	shl.b32 	%r68, %r4, 7;
	setp.ge.s32 	%p1, %r68, %r3;
	@%p1 bra 	$L__BB2_5;
	shl.b64 	%rd5, %rd4, 2;
	add.s64 	%rd36, %rd2, %rd5;
	mul.wide.u32 	%rd6, %r4, 128;
	add.s64 	%rd100, %rd36, %rd6;
	mov.u32 	%r67, %r68;
$L__BB2_2:
	.pragma "nounroll";
	// begin inline asm
	prefetch.global.L2 [%rd100];
	// end inline asm
	add.s32 	%r67, %r67, 16384;
	add.s64 	%rd100, %rd100, 16384;
	setp.lt.s32 	%p2, %r67, %r3;
	@%p2 bra 	$L__BB2_2;
	add.s64 	%rd38, %rd3, %rd5;
	add.s64 	%rd101, %rd38, %rd6;
$L__BB2_4:
	.pragma "nounroll";
	// begin inline asm
	prefetch.global.L2 [%rd101];
	// end inline asm
	add.s32 	%r68, %r68, 16384;
	add.s64 	%rd101, %rd101, 16384;
	setp.lt.s32 	%p3, %r68, %r3;
	@%p3 bra 	$L__BB2_4;
$L__BB2_5:
	shl.b64 	%rd102, %rd4, 2;
	add.s64 	%rd13, %rd2, %rd102;
	add.s64 	%rd14, %rd3, %rd102;
	add.s64 	%rd15, %rd1, %rd102;
	setp.eq.s32 	%p4, %r1, %r2;
	@%p4 bra 	$L__BB2_47;
	setp.lt.s32 	%p5, %r42, 1;
	@%p5 bra 	$L__BB2_59;
	and.b32  	%r10, %r42, 7;
	setp.lt.u32 	%p6, %r42, 8;
	mov.b32 	%r75, 0;
	@%p6 bra 	$L__BB2_26;
	and.b32  	%r75, %r42, 2147483640;
	mov.b32 	%r71, 0;
$L__BB2_9:
	.pragma "nounroll";
	shl.b32 	%r46, %r71, 7;
	add.s32 	%r21, %r46, %r4;
	setp.ge.s32 	%p7, %r21, %r2;
	@%p7 bra 	$L__BB2_11;
	mul.wide.u32 	%rd41, %r21, 4;
	add.s64 	%rd42, %rd13, %rd41;
	ld.global.f32 	%f3, [%rd42];
	add.s64 	%rd43, %rd14, %rd41;
	ld.global.f32 	%f4, [%rd43];
	fma.rn.f32 	%f5, %f2, %f3, %f4;
	add.s64 	%rd44, %rd15, %rd41;
	st.global.f32 	[%rd44], %f5;
$L__BB2_11:
	add.s32 	%r47, %r21, 128;
	setp.ge.s32 	%p8, %r47, %r2;
	mul.wide.s32 	%rd45, %r47, 4;
	add.s64 	%rd23, %rd13, %rd45;
	add.s64 	%rd24, %rd14, %rd45;
	add.s64 	%rd25, %rd15, %rd45;
	@%p8 bra 	$L__BB2_13;
	ld.global.f32 	%f6, [%rd23];
	ld.global.f32 	%f7, [%rd24];
	fma.rn.f32 	%f8, %f2, %f6, %f7;
	st.global.f32 	[%rd25], %f8;
$L__BB2_13:
	add.s32 	%r48, %r21, 256;
	setp.ge.s32 	%p9, %r48, %r2;
	@%p9 bra 	$L__BB2_15;
	ld.global.f32 	%f9, [%rd23+512];
	ld.global.f32 	%f10, [%rd24+512];
	fma.rn.f32 	%f11, %f2, %f9, %f10;
	st.global.f32 	[%rd25+512], %f11;
$L__BB2_15:
	add.s32 	%r49, %r21, 384;
	setp.ge.s32 	%p10, %r49, %r2;
	@%p10 bra 	$L__BB2_17;
	ld.global.f32 	%f12, [%rd23+1024];
	ld.global.f32 	%f13, [%rd24+1024];
	fma.rn.f32 	%f14, %f2, %f12, %f13;
	st.global.f32 	[%rd25+1024], %f14;
$L__BB2_17:
	add.s32 	%r50, %r21, 512;
	setp.ge.s32 	%p11, %r50, %r2;
	@%p11 bra 	$L__BB2_19;
	ld.global.f32 	%f15, [%rd23+1536];
	ld.global.f32 	%f16, [%rd24+1536];
	fma.rn.f32 	%f17, %f2, %f15, %f16;
	st.global.f32 	[%rd25+1536], %f17;
$L__BB2_19:
	add.s32 	%r51, %r21, 640;
	setp.ge.s32 	%p12, %r51, %r2;
	@%p12 bra 	$L__BB2_21;
	ld.global.f32 	%f18, [%rd23+2048];
	ld.global.f32 	%f19, [%rd24+2048];
	fma.rn.f32 	%f20, %f2, %f18, %f19;
	st.global.f32 	[%rd25+2048], %f20;
$L__BB2_21:
	add.s32 	%r52, %r21, 768;
	setp.ge.s32 	%p13, %r52, %r2;
	@%p13 bra 	$L__BB2_23;
	ld.global.f32 	%f21, [%rd23+2560];
	ld.global.f32 	%f22, [%rd24+2560];
	fma.rn.f32 	%f23, %f2, %f21, %f22;
	st.global.f32 	[%rd25+2560], %f23;
$L__BB2_23:
	add.s32 	%r53, %r21, 896;
	setp.ge.s32 	%p14, %r53, %r2;
	@%p14 bra 	$L__BB2_25;
	ld.global.f32 	%f24, [%rd23+3072];
	ld.global.f32 	%f25, [%rd24+3072];
	fma.rn.f32 	%f26, %f2, %f24, %f25;
	st.global.f32 	[%rd25+3072], %f26;
$L__BB2_25:
	add.s32 	%r71, %r71, 8;
	setp.eq.s32 	%p15, %r71, %r75;
	@%p15 bra 	$L__BB2_26;
	bra.uni 	$L__BB2_9;
$L__BB2_26:
	setp.eq.s32 	%p16, %r10, 0;
	@%p16 bra 	$L__BB2_59;
	and.b32  	%r30, %r42, 3;
	setp.lt.u32 	%p17, %r10, 4;
	@%p17 bra 	$L__BB2_37;
	shl.b32 	%r54, %r75, 7;
	add.s32 	%r31, %r54, %r4;
	setp.ge.s32 	%p18, %r31, %r2;
	@%p18 bra 	$L__BB2_30;
	mul.wide.s32 	%rd46, %r31, 4;
	add.s64 	%rd47, %rd13, %rd46;
	ld.global.f32 	%f27, [%rd47];
	add.s64 	%rd48, %rd14, %rd46;
	ld.global.f32 	%f28, [%rd48];
	fma.rn.f32 	%f29, %f2, %f27, %f28;
	add.s64 	%rd49, %rd15, %rd46;
	st.global.f32 	[%rd49], %f29;
$L__BB2_30:
	add.s32 	%r32, %r31, 128;
	setp.ge.s32 	%p19, %r32, %r2;
	@%p19 bra 	$L__BB2_32;
	mul.wide.s32 	%rd50, %r32, 4;
	add.s64 	%rd51, %rd13, %rd50;
	ld.global.f32 	%f30, [%rd51];
	add.s64 	%rd52, %rd14, %rd50;
	ld.global.f32 	%f31, [%rd52];
	fma.rn.f32 	%f32, %f2, %f30, %f31;
	add.s64 	%rd53, %rd15, %rd50;
	st.global.f32 	[%rd53], %f32;
$L__BB2_32:
	add.s32 	%r33, %r31, 256;
	setp.ge.s32 	%p20, %r33, %r2;
	@%p20 bra 	$L__BB2_34;
	mul.wide.s32 	%rd54, %r33, 4;
	add.s64 	%rd55, %rd13, %rd54;
	ld.global.f32 	%f33, [%rd55];
	add.s64 	%rd56, %rd14, %rd54;
	ld.global.f32 	%f34, [%rd56];
	fma.rn.f32 	%f35, %f2, %f33, %f34;
	add.s64 	%rd57, %rd15, %rd54;
	st.global.f32 	[%rd57], %f35;
$L__BB2_34:
	add.s32 	%r34, %r31, 384;
	setp.ge.s32 	%p21, %r34, %r2;
	@%p21 bra 	$L__BB2_36;
	mul.wide.s32 	%rd58, %r34, 4;
	add.s64 	%rd59, %rd13, %rd58;
	ld.global.f32 	%f36, [%rd59];
	add.s64 	%rd60, %rd14, %rd58;
	ld.global.f32 	%f37, [%rd60];
	fma.rn.f32 	%f38, %f2, %f36, %f37;
	add.s64 	%rd61, %rd15, %rd58;
	st.global.f32 	[%rd61], %f38;
$L__BB2_36:
	add.s32 	%r75, %r75, 4;
$L__BB2_37:
	setp.eq.s32 	%p22, %r30, 0;
	@%p22 bra 	$L__BB2_59;
	setp.eq.s32 	%p23, %r30, 1;
	@%p23 bra 	$L__BB2_44;
	shl.b32 	%r55, %r75, 7;
	add.s32 	%r37, %r55, %r4;
	setp.ge.s32 	%p24, %r37, %r2;
	@%p24 bra 	$L__BB2_41;
	mul.wide.s32 	%rd62, %r37, 4;
	add.s64 	%rd63, %rd13, %rd62;
	ld.global.f32 	%f39, [%rd63];
	add.s64 	%rd64, %rd14, %rd62;
	ld.global.f32 	%f40, [%rd64];
	fma.rn.f32 	%f41, %f2, %f39, %f40;
	add.s64 	%rd65, %rd15, %rd62;
	st.global.f32 	[%rd65], %f41;
$L__BB2_41:
	add.s32 	%r38, %r37, 128;
	setp.ge.s32 	%p25, %r38, %r2;
	@%p25 bra 	$L__BB2_43;
	mul.wide.s32 	%rd66, %r38, 4;
	add.s64 	%rd67, %rd13, %rd66;
	ld.global.f32 	%f42, [%rd67];
	add.s64 	%rd68, %rd14, %rd66;
	ld.global.f32 	%f43, [%rd68];
	fma.rn.f32 	%f44, %f2, %f42, %f43;
	add.s64 	%rd69, %rd15, %rd66;
	st.global.f32 	[%rd69], %f44;
$L__BB2_43:
	add.s32 	%r75, %r75, 2;
$L__BB2_44:
	and.b32  	%r56, %r42, 1;
	setp.eq.b32 	%p26, %r56, 1;
	not.pred 	%p27, %p26;
	@%p27 bra 	$L__BB2_59;
	shl.b32 	%r57, %r75, 7;
	add.s32 	%r41, %r57, %r4;
	setp.ge.s32 	%p28, %r41, %r2;
	@%p28 bra 	$L__BB2_59;
	mul.wide.s32 	%rd70, %r41, 4;
	add.s64 	%rd71, %rd13, %rd70;
	ld.global.f32 	%f45, [%rd71];
	add.s64 	%rd72, %rd14, %rd70;
	ld.global.f32 	%f46, [%rd72];
	fma.rn.f32 	%f47, %f2, %f45, %f46;
	add.s64 	%rd73, %rd15, %rd70;
	st.global.f32 	[%rd73], %f47;
	bra.uni 	$L__BB2_59;
$L__BB2_47:
	setp.lt.s32 	%p29, %r42, 1;
	@%p29 bra 	$L__BB2_59;
	and.b32  	%r12, %r42, 7;
	setp.lt.u32 	%p30, %r42, 8;
	mov.b32 	%r73, 0;
	@%p30 bra 	$L__BB2_51;
	and.b32  	%r59, %r42, 2147483640;
	neg.s32 	%r70, %r59;
	mul.wide.u32 	%rd74, %r4, 4;
	add.s64 	%rd16, %rd1, %rd74;
	add.s64 	%rd75, %rd102, 1536;
	add.s64 	%rd18, %rd2, %rd75;
	add.s32 	%r69, %r4, 128;
	add.s64 	%rd19, %rd3, %rd75;
	add.s64 	%rd20, %rd1, %rd75;
$L__BB2_50:
	.pragma "nounroll";
	and.b32  	%r73, %r42, 2147483640;
	mul.wide.s32 	%rd76, %r69, 4;
	add.s64 	%rd77, %rd18, %rd76;
	add.s64 	%rd78, %rd19, %rd76;
	add.s64 	%rd79, %rd20, %rd76;
	cvta.to.global.u64 	%rd80, %rd26;
	mul.wide.u32 	%rd81, %r4, 4;
	add.s64 	%rd82, %rd80, %rd81;
	add.s64 	%rd83, %rd82, %rd102;
	ld.global.f32 	%f48, [%rd83];
	cvta.to.global.u64 	%rd84, %rd28;
	add.s64 	%rd85, %rd84, %rd81;
	add.s64 	%rd86, %rd85, %rd102;
	ld.global.f32 	%f49, [%rd86];
	fma.rn.f32 	%f50, %f2, %f48, %f49;
	add.s64 	%rd87, %rd16, %rd102;
	st.global.f32 	[%rd87], %f50;
	ld.global.f32 	%f51, [%rd77+-1536];
	ld.global.f32 	%f52, [%rd78+-1536];
	fma.rn.f32 	%f53, %f2, %f51, %f52;
	st.global.f32 	[%rd79+-1536], %f53;
	ld.global.f32 	%f54, [%rd77+-1024];
	ld.global.f32 	%f55, [%rd78+-1024];
	fma.rn.f32 	%f56, %f2, %f54, %f55;
	st.global.f32 	[%rd79+-1024], %f56;
	ld.global.f32 	%f57, [%rd77+-512];
	ld.global.f32 	%f58, [%rd78+-512];
	fma.rn.f32 	%f59, %f2, %f57, %f58;
	st.global.f32 	[%rd79+-512], %f59;
	ld.global.f32 	%f60, [%rd77];
	ld.global.f32 	%f61, [%rd78];
	fma.rn.f32 	%f62, %f2, %f60, %f61;
	st.global.f32 	[%rd79], %f62;
	ld.global.f32 	%f63, [%rd77+512];
	ld.global.f32 	%f64, [%rd78+512];
	fma.rn.f32 	%f65, %f2, %f63, %f64;
	st.global.f32 	[%rd79+512], %f65;
	ld.global.f32 	%f66, [%rd77+1024];
	ld.global.f32 	%f67, [%rd78+1024];
	fma.rn.f32 	%f68, %f2, %f66, %f67;
	st.global.f32 	[%rd79+1024], %f68;
	ld.global.f32 	%f69, [%rd77+1536];
	ld.global.f32 	%f70, [%rd78+1536];
	fma.rn.f32 	%f71, %f2, %f69, %f70;
	st.global.f32 	[%rd79+1536], %f71;
	add.s32 	%r70, %r70, 8;
	add.s64 	%rd102, %rd102, 4096;
	add.s32 	%r69, %r69, 1024;
	setp.eq.s32 	%p31, %r70, 0;
	@%p31 bra 	$L__BB2_51;
	bra.uni 	$L__BB2_50;
$L__BB2_51:
	setp.eq.s32 	%p32, %r12, 0;
	@%p32 bra 	$L__BB2_59;
	and.b32  	%r24, %r42, 3;
	setp.lt.u32 	%p33, %r12, 4;
	@%p33 bra 	$L__BB2_54;
	shl.b32 	%r60, %r73, 7;
	add.s32 	%r61, %r60, %r4;
	mul.wide.s32 	%rd88, %r61, 4;
	add.s64 	%rd89, %rd13, %rd88;
	ld.global.f32 	%f72, [%rd89];
	add.s64 	%rd90, %rd14, %rd88;
	ld.global.f32 	%f73, [%rd90];
	fma.rn.f32 	%f74, %f2, %f72, %f73;
	add.s64 	%rd91, %rd15, %rd88;
	st.global.f32 	[%rd91], %f74;
	ld.global.f32 	%f75, [%rd89+512];
	ld.global.f32 	%f76, [%rd90+512];
	fma.rn.f32 	%f77, %f2, %f75, %f76;
	st.global.f32 	[%rd91+512], %f77;
	ld.global.f32 	%f78, [%rd89+1024];
	ld.global.f32 	%f79, [%rd90+1024];
	fma.rn.f32 	%f80, %f2, %f78, %f79;
	st.global.f32 	[%rd91+1024], %f80;
	ld.global.f32 	%f81, [%rd89+1536];
	ld.global.f32 	%f82, [%rd90+1536];
	fma.rn.f32 	%f83, %f2, %f81, %f82;
	st.global.f32 	[%rd91+1536], %f83;
	add.s32 	%r73, %r73, 4;
$L__BB2_54:
	setp.eq.s32 	%p34, %r24, 0;
	@%p34 bra 	$L__BB2_59;
	setp.eq.s32 	%p35, %r24, 1;
	@%p35 bra 	$L__BB2_57;
	shl.b32 	%r62, %r73, 7;
	add.s32 	%r63, %r62, %r4;
	mul.wide.s32 	%rd92, %r63, 4;
	add.s64 	%rd93, %rd13, %rd92;
	ld.global.f32 	%f84, [%rd93];
	add.s64 	%rd94, %rd14, %rd92;
	ld.global.f32 	%f85, [%rd94];
	fma.rn.f32 	%f86, %f2, %f84, %f85;
	add.s64 	%rd95, %rd15, %rd92;
	st.global.f32 	[%rd95], %f86;
	ld.global.f32 	%f87, [%rd93+512];
	ld.global.f32 	%f88, [%rd94+512];
	fma.rn.f32 	%f89, %f2, %f87, %f88;
	st.global.f32 	[%rd95+512], %f89;
	add.s32 	%r73, %r73, 2;
$L__BB2_57:
	and.b32  	%r64, %r42, 1;
	setp.eq.b32 	%p36, %r64, 1;
	not.pred 	%p37, %p36;
	@%p37 bra 	$L__BB2_59;
	shl.b32 	%r65, %r73, 7;
	add.s32 	%r66, %r65, %r4;
	mul.wide.s32 	%rd96, %r66, 4;
	add.s64 	%rd97, %rd13, %rd96;
	ld.global.f32 	%f90, [%rd97];
	add.s64 	%rd98, %rd14, %rd96;
	ld.global.f32 	%f91, [%rd98];
	fma.rn.f32 	%f92, %f2, %f90, %f91;
	add.s64 	%rd99, %rd15, %rd96;
	st.global.f32 	[%rd99], %f92;
$L__BB2_59:
	ret;

}


// ===== COMPILED SASS (sm_100) =====

	.target	sm_100

	.elftype	@"ET_EXEC"


//--------------------- .note.nv.tkinfo           --------------------------
	.section	.note.nv.tkinfo,"",@"SHT_NOTE"
	.sectionflags	@"SHF_NOTE_NV_TKINFO"
	.tkinfo
        /*0018*/ 	.word	0x00000002
        /*0030*/ 	.string	""
        /*0030*/ 	.string	"ptxas"
        /*0030*/ 	.string	"Cuda compilation tools, release 13.0, V13.0.88"
        /*0030*/ 	.string	"Build cuda_13.0.r13.0/compiler.36424714_0"
        /*0030*/ 	.string	"-arch sm_100 -m 64 "



//--------------------- .note.nv.cuinfo           --------------------------
	.section	.note.nv.cuinfo,"",@"SHT_NOTE"
	.sectionflags	@"SHF_NOTE_NV_CUINFO"
        /*0018*/ 	.short	0x0002
        /*001a*/ 	.short	0x0064
        /*001c*/ 	.short	0x0082
	.zero		2


//--------------------- .nv.info                  --------------------------
	.section	.nv.info,"",@"SHT_CUDA_INFO"
	.align	4


	//----- nvinfo : EIATTR_REGCOUNT
	.align		4
        /*0000*/ 	.byte	0x04, 0x2f
        /*0002*/ 	.short	(.L_44 - .L_43)
	.align		4
.L_43:
        /*0004*/ 	.word	index@(_ZN3cub18CUB_300001_SM_10006detail11EmptyKernelIvEEvv)
        /*0008*/ 	.word	0x00000004


	//----- nvinfo : EIATTR_FRAME_SIZE
	.align		4
.L_44:
        /*000c*/ 	.byte	0x04, 0x11
        /*000e*/ 	.short	(.L_46 - .L_45)
	.align		4
.L_45:
        /*0010*/ 	.word	index@(_ZN3cub18CUB_300001_SM_10006detail11EmptyKernelIvEEvv)
        /*0014*/ 	.word	0x00000000


	//----- nvinfo : EIATTR_REGCOUNT
	.align		4
.L_46:
        /*0018*/ 	.byte	0x04, 0x2f
        /*001a*/ 	.short	(.L_48 - .L_47)
	.align		4
.L_47:
        /*001c*/ 	.word	index@(_ZN3cub18CUB_300001_SM_10006detail9transform16transform_kernelINS2_10policy_hubILb1EN4cuda3std3__45tupleIJN6thrust24THRUST_300001_SM_1000_NS6detail15normal_iteratorINSA_10device_ptrIfEEEESF_EEEE10policy1000Ei7functorSF_JPfSK_EEEvT0_iT1_T2_DpNS2_10kernel_argIT3_EE)
        /*0020*/ 	.word	0x0000001e


	//----- nvinfo : EIATTR_FRAME_SIZE
	.align		4
.L_48:
        /*0024*/ 	.byte	0x04, 0x11
        /*0026*/ 	.short	(.L_50 - .L_49)
	.align		4
.L_49:
        /*0028*/ 	.word	index@(_ZN3cub18CUB_300001_SM_10006detail9transform16transform_kernelINS2_10policy_hubILb1EN4cuda3std3__45tupleIJN6thrust24THRUST_300001_SM_1000_NS6detail15normal_iteratorINSA_10device_ptrIfEEEESF_EEEE10policy1000Ei7functorSF_JPfSK_EEEvT0_iT1_T2_DpNS2_10kernel_argIT3_EE)
        /*002c*/ 	.word	0x00000000


	//----- nvinfo : EIATTR_REGCOUNT
	.align		4
.L_50:
        /*0030*/ 	.byte	0x04, 0x2f
        /*0032*/ 	.short	(.L_52 - .L_51)
	.align		4
.L_51:
        /*0034*/ 	.word	index@(_ZN3cub18CUB_300001_SM_10006detail9transform16transform_kernelINS2_10policy_hubILb1EN4cuda3std3__45tupleIJN6thrust24THRUST_300001_SM_1000_NS6detail15normal_iteratorINSA_10device_ptrIfEEEESF_EEEE10policy1000El7functorSF_JPfSK_EEEvT0_iT1_T2_DpNS2_10kernel_argIT3_EE)
        /*0038*/ 	.word	0x00000020


	//----- nvinfo : EIATTR_FRAME_SIZE
	.align		4
.L_52:
        /*003c*/ 	.byte	0x04, 0x11
        /*003e*/ 	.short	(.L_54 - .L_53)
	.align		4
.L_53:
        /*0040*/ 	.word	index@(_ZN3cub18CUB_300001_SM_10006detail9transform16transform_kernelINS2_10policy_hubILb1EN4cuda3std3__45tupleIJN6thrust24THRUST_300001_SM_1000_NS6detail15normal_iteratorINSA_10device_ptrIfEEEESF_EEEE10policy1000El7functorSF_JPfSK_EEEvT0_iT1_T2_DpNS2_10kernel_argIT3_EE)
        /*0044*/ 	.word	0x00000000


	//----- nvinfo : EIATTR_MIN_STACK_SIZE
	.align		4
.L_54:
        /*0048*/ 	.byte	0x04, 0x12
        /*004a*/ 	.short	(.L_56 - .L_55)
	.align		4
.L_55:
        /*004c*/ 	.word	index@(_ZN3cub18CUB_300001_SM_10006detail9transform16transform_kernelINS2_10policy_hubILb1EN4cuda3std3__45tupleIJN6thrust24THRUST_300001_SM_1000_NS6detail15normal_iteratorINSA_10device_ptrIfEEEESF_EEEE10policy1000El7functorSF_JPfSK_EEEvT0_iT1_T2_DpNS2_10kernel_argIT3_EE)
        /*0050*/ 	.word	0x00000000


	//----- nvinfo : EIATTR_MIN_STACK_SIZE
	.align		4
.L_56:
        /*0054*/ 	.byte	0x04, 0x12
        /*0056*/ 	.short	(.L_58 - .L_57)
	.align		4
.L_57:
        /*0058*/ 	.word	index@(_ZN3cub18CUB_300001_SM_10006detail9transform16transform_kernelINS2_10policy_hubILb1EN4cuda3std3__45tupleIJN6thrust24THRUST_300001_SM_1000_NS6detail15normal_iteratorINSA_10device_ptrIfEEEESF_EEEE10policy1000Ei7functorSF_JPfSK_EEEvT0_iT1_T2_DpNS2_10kernel_argIT3_EE)
        /*005c*/ 	.word	0x00000000


	//----- nvinfo : EIATTR_MIN_STACK_SIZE
	.align		4
.L_58:
        /*0060*/ 	.byte	0x04, 0x12
        /*0062*/ 	.short	(.L_60 - .L_59)
	.align		4
.L_59:
        /*0064*/ 	.word	index@(_ZN3cub18CUB_300001_SM_10006detail11EmptyKernelIvEEvv)
        /*0068*/ 	.word	0x00000000
.L_60:


//--------------------- .nv.compat                --------------------------
	.section	.nv.compat,"",@"SHT_CUDA_COMPAT_INFO"
	.align	4
        /*0000*/ 	.byte	0x02, 0x09, 0x00, 0x00, 0x02, 0x02, 0x01, 0x00, 0x02, 0x05, 0x05, 0x00, 0x03, 0x07, 0x01, 0x01
        /*0010*/ 	.byte	0x02, 0x03, 0x00, 0x00, 0x02, 0x06, 0x01, 0x00, 0x04, 0x0b, 0x08, 0x00, 0x09, 0x00, 0x00, 0x00
        /*0020*/ 	.byte	0x00, 0x00, 0x00, 0x00


//--------------------- .nv.info._ZN3cub18CUB_300001_SM_10006detail9transform16transform_kernelINS2_10policy_hubILb1EN4cuda3std3__45tupleIJN6thrust24THRUST_300001_SM_1000_NS6detail15normal_iteratorINSA_10device_ptrIfEEEESF_EEEE10policy1000El7functorSF_JPfSK_EEEvT0_iT1_T2_DpNS2_10kernel_argIT3_EE --------------------------
	.section	.nv.info._ZN3cub18CUB_300001_SM_10006detail9transform16transform_kernelINS2_10policy_hubILb1EN4cuda3std3__45tupleIJN6thrust24THRUST_300001_SM_1000_NS6detail15normal_iteratorINSA_10device_ptrIfEEEESF_EEEE10policy1000El7functorSF_JPfSK_EEEvT0_iT1_T2_DpNS2_10kernel_argIT3_EE,"",@"SHT_CUDA_INFO"
	.sectionflags	@""
	.align	4


	//----- nvinfo : EIATTR_CUDA_API_VERSION
	.align		4
        /*0000*/ 	.byte	0x04, 0x37
        /*0002*/ 	.short	(.L_62 - .L_61)
.L_61:
        /*0004*/ 	.word	0x00000082


	//----- nvinfo : EIATTR_KPARAM_INFO
	.align		4
.L_62:
        /*0008*/ 	.byte	0x04, 0x17
        /*000a*/ 	.short	(.L_64 - .L_63)
.L_63:
        /*000c*/ 	.word	0x00000000
        /*0010*/ 	.short	0x0005
        /*0012*/ 	.short	0x0028
        /*0014*/ 	.byte	0x00, 0xf0, 0x41, 0x00


	//----- nvinfo : EIATTR_KPARAM_INFO
	.align		4
.L_64:
        /*0018*/ 	.byte	0x04, 0x17
        /*001a*/ 	.short	(.L_66 - .L_65)
.L_65:
        /*001c*/ 	.word	0x00000000
        /*0020*/ 	.short	0x0004
        /*0022*/ 	.short	0x0018
        /*0024*/ 	.byte	0x00, 0xf0, 0x41, 0x00


	//----- nvinfo : EIATTR_KPARAM_INFO
	.align		4
.L_66:
        /*0028*/ 	.byte	0x04, 0x17
        /*002a*/ 	.short	(.L_68 - .L_67)
.L_67:
        /*002c*/ 	.word	0x00000000
        /*0030*/ 	.short	0x0003
        /*0032*/ 	.short	0x0010
        /*0034*/ 	.byte	0x00, 0xf0, 0x21, 0x00


	//----- nvinfo : EIATTR_KPARAM_INFO
	.align		4
.L_68:
        /*0038*/ 	.byte	0x04, 0x17
        /*003a*/ 	.short	(.L_70 - .L_69)
.L_69:
        /*003c*/ 	.word	0x00000000
        /*0040*/ 	.short	0x0002
        /*0042*/ 	.short	0x000c
        /*0044*/ 	.byte	0x00, 0xf0, 0x11, 0x00


	//----- nvinfo : EIATTR_KPARAM_INFO
	.align		4
.L_70:
        /*0048*/ 	.byte	0x04, 0x17
        /*004a*/ 	.short	(.L_72 - .L_71)
.L_71:
        /*004c*/ 	.word	0x00000000
        /*0050*/ 	.short	0x0001
        /*0052*/ 	.short	0x0008
        /*0054*/ 	.byte	0x00, 0xf0, 0x11, 0x00


	//----- nvinfo : EIATTR_KPARAM_INFO
	.align		4
.L_72:
        /*0058*/ 	.byte	0x04, 0x17
        /*005a*/ 	.short	(.L_74 - .L_73)
.L_73:
        /*005c*/ 	.word	0x00000000
        /*0060*/ 	.short	0x0000
        /*0062*/ 	.short	0x0000
        /*0064*/ 	.byte	0x00, 0xf0, 0x21, 0x00


	//----- nvinfo : EIATTR_SPARSE_MMA_MASK
	.align		4
.L_74:
        /*0068*/ 	.byte	0x03, 0x50
        /*006a*/ 	.short	0x0000


	//----- nvinfo : EIATTR_MAXREG_COUNT
	.align		4
        /*006c*/ 	.byte	0x03, 0x1b
        /*006e*/ 	.short	0x00ff


	//----- nvinfo : EIATTR_MERCURY_ISA_VERSION
	.align		4
        /*0070*/ 	.byte	0x03, 0x5f
        /*0072*/ 	.short	0x0101


	//----- nvinfo : EIATTR_VRC_CTA_INIT_COUNT
	.align		4
        /*0074*/ 	.byte	0x02, 0x4a
	.zero		1
	.zero		1


	//----- nvinfo : EIATTR_EXIT_INSTR_OFFSETS
	.align		4
        /*0078*/ 	.byte	0x04, 0x1c
        /*007a*/ 	.short	(.L_76 - .L_75)


	//   ....[0]....
.L_75:
        /*007c*/ 	.word	0x000003e0


	//   ....[1]....
        /*0080*/ 	.word	0x00000c90


	//   ....[2]....
        /*0084*/ 	.word	0x00000f80


	//   ....[3]....
        /*0088*/ 	.word	0x00001120


	//   ....[4]....
        /*008c*/ 	.word	0x00001150


	//   ....[5]....
        /*0090*/ 	.word	0x000011e0


	//   ....[6]....
        /*0094*/ 	.word	0x00001200


	//   ....[7]....
        /*0098*/ 	.word	0x00001700


	//   ....[8]....
        /*009c*/ 	.word	0x00001960


	//   ....[9]....
        /*00a0*/ 	.word	0x00001a90


	//   ....[10]....
        /*00a4*/ 	.word	0x00001b30


	//----- nvinfo : EIATTR_MAX_THREADS
	.align		4
.L_76:
        /*00a8*/ 	.byte	0x04, 0x05
        /*00aa*/ 	.short	(.L_78 - .L_77)
.L_77:
        /*00ac*/ 	.word	0x00000080
        /*00b0*/ 	.word	0x00000001
        /*00b4*/ 	.word	0x00000001


	//----- nvinfo : EIATTR_CRS_STACK_SIZE
	.align		4
.L_78:
        /*00b8*/ 	.byte	0x04, 0x1e
        /*00ba*/ 	.short	(.L_80 - .L_79)
.L_79:
        /*00bc*/ 	.word	0x00000000


	//----- nvinfo : EIATTR_CBANK_PARAM_SIZE
	.align		4
.L_80:
        /*00c0*/ 	.byte	0x03, 0x19
        /*00c2*/ 	.short	0x0038


	//----- nvinfo : EIATTR_PARAM_CBANK
	.align		4
        /*00c4*/ 	.byte	0x04, 0x0a
        /*00c6*/ 	.short	(.L_82 - .L_81)
	.align		4
.L_81:
        /*00c8*/ 	.word	index@(.nv.constant0._ZN3cub18CUB_300001_SM_10006detail9transform16transform_kernelINS2_10policy_hubILb1EN4cuda3std3__45tupleIJN6thrust24THRUST_300001_SM_1000_NS6detail15normal_iteratorINSA_10device_ptrIfEEEESF_EEEE10policy1000El7functorSF_JPfSK_EEEvT0_iT1_T2_DpNS2_10kernel_argIT3_EE)
        /*00cc*/ 	.short	0x0380
        /*00ce*/ 	.short	0x0038


	//----- nvinfo : EIATTR_SW_WAR
	.align		4
.L_82:
        /*00d0*/ 	.byte	0x04, 0x36
        /*00d2*/ 	.short	(.L_84 - .L_83)
.L_83:
        /*00d4*/ 	.word	0x00000008
.L_84:


//--------------------- .nv.info._ZN3cub18CUB_300001_SM_10006detail9transform16transform_kernelINS2_10policy_hubILb1EN4cuda3std3__45tupleIJN6thrust24THRUST_300001_SM_1000_NS6detail15normal_iteratorINSA_10device_ptrIfEEEESF_EEEE10policy1000Ei7functorSF_JPfSK_EEEvT0_iT1_T2_DpNS2_10kernel_argIT3_EE --------------------------
	.section	.nv.info._ZN3cub18CUB_300001_SM_10006detail9transform16transform_kernelINS2_10policy_hubILb1EN4cuda3std3__45tupleIJN6thrust24THRUST_300001_SM_1000_NS6detail15normal_iteratorINSA_10device_ptrIfEEEESF_EEEE10policy1000Ei7functorSF_JPfSK_EEEvT0_iT1_T2_DpNS2_10kernel_argIT3_EE,"",@"SHT_CUDA_INFO"
	.sectionflags	@""
	.align	4


	//----- nvinfo : EIATTR_CUDA_API_VERSION
	.align		4
        /*0000*/ 	.byte	0x04, 0x37
        /*0002*/ 	.short	(.L_86 - .L_85)
.L_85:
        /*0004*/ 	.word	0x00000082


	//----- nvinfo : EIATTR_KPARAM_INFO
	.align		4
.L_86:
        /*0008*/ 	.byte	0x04, 0x17
        /*000a*/ 	.short	(.L_88 - .L_87)
.L_87:
        /*000c*/ 	.word	0x00000000
        /*0010*/ 	.short	0x0005
        /*0012*/ 	.short	0x0028
        /*0014*/ 	.byte	0x00, 0xf0, 0x41, 0x00


	//----- nvinfo : EIATTR_KPARAM_INFO
	.align		4
.L_88:
        /*0018*/ 	.byte	0x04, 0x17
        /*001a*/ 	.short	(.L_90 - .L_89)
.L_89:
        /*001c*/ 	.word	0x00000000
        /*0020*/ 	.short	0x0004
        /*0022*/ 	.short	0x0018
        /*0024*/ 	.byte	0x00, 0xf0, 0x41, 0x00


	//----- nvinfo : EIATTR_KPARAM_INFO
	.align		4
.L_90:
        /*0028*/ 	.byte	0x04, 0x17
        /*002a*/ 	.short	(.L_92 - .L_91)
.L_91:
        /*002c*/ 	.word	0x00000000
        /*0030*/ 	.short	0x0003
        /*0032*/ 	.short	0x0010
        /*0034*/ 	.byte	0x00, 0xf0, 0x21, 0x00


	//----- nvinfo : EIATTR_KPARAM_INFO
	.align		4
.L_92:
        /*0038*/ 	.byte	0x04, 0x17
        /*003a*/ 	.short	(.L_94 - .L_93)
.L_93:
        /*003c*/ 	.word	0x00000000
        /*0040*/ 	.short	0x0002
        /*0042*/ 	.short	0x0008
        /*0044*/ 	.byte	0x00, 0xf0, 0x11, 0x00


	//----- nvinfo : EIATTR_KPARAM_INFO
	.align		4
.L_94:
        /*0048*/ 	.byte	0x04, 0x17
        /*004a*/ 	.short	(.L_96 - .L_95)
.L_95:
        /*004c*/ 	.word	0x00000000
        /*0050*/ 	.short	0x0001
        /*0052*/ 	.short	0x0004
        /*0054*/ 	.byte	0x00, 0xf0, 0x11, 0x00


	//----- nvinfo : EIATTR_KPARAM_INFO
	.align		4
.L_96:
        /*0058*/ 	.byte	0x04, 0x17
        /*005a*/ 	.short	(.L_98 - .L_97)
.L_97:
        /*005c*/ 	.word	0x00000000
        /*0060*/ 	.short	0x0000
        /*0062*/ 	.short	0x0000
        /*0064*/ 	.byte	0x00, 0xf0, 0x11, 0x00


	//----- nvinfo : EIATTR_SPARSE_MMA_MASK
	.align		4
.L_98:
        /*0068*/ 	.byte	0x03, 0x50
        /*006a*/ 	.short	0x0000


	//----- nvinfo : EIATTR_MAXREG_COUNT
	.align		4
        /*006c*/ 	.byte	0x03, 0x1b
        /*006e*/ 	.short	0x00ff


	//----- nvinfo : EIATTR_MERCURY_ISA_VERSION
	.align		4
        /*0070*/ 	.byte	0x03, 0x5f
        /*0072*/ 	.short	0x0101


	//----- nvinfo : EIATTR_VRC_CTA_INIT_COUNT
	.align		4
        /*0074*/ 	.byte	0x02, 0x4a
	.zero		1
	.zero		1


	//----- nvinfo : EIATTR_EXIT_INSTR_OFFSETS
	.align		4
        /*0078*/ 	.byte	0x04, 0x1c
        /*007a*/ 	.short	(.L_100 - .L_99)


	//   ....[0]....
.L_99:
        /*007c*/ 	.word	0x000002f0


	//   ....[1]....
        /*0080*/ 	.word	0x00000810


	//   ....[2]....
        /*0084*/ 	.word	0x00000a70


	//   ....[3]....
        /*0088*/ 	.word	0x00000bb0


	//   ....[4]....
        /*008c*/ 	.word	0x00000c60


	//   ....[5]....
        /*0090*/ 	.word	0x00000c90


	//   ....[6]....
        /*0094*/ 	.word	0x00001210


	//   ....[7]....
        /*0098*/ 	.word	0x00001540


	//   ....[8]....
        /*009c*/ 	.word	0x00001700


	//   ....[9]....
        /*00a0*/ 	.word	0x00001730


	//   ....[10]....
        /*00a4*/ 	.word	0x000017d0


	//----- nvinfo : EIATTR_MAX_THREADS
	.align		4
.L_100:
        /*00a8*/ 	.byte	0x04, 0x05
        /*00aa*/ 	.short	(.L_102 - .L_101)
.L_101:
        /*00ac*/ 	.word	0x00000080
        /*00b0*/ 	.word	0x00000001
        /*00b4*/ 	.word	0x00000001


	//----- nvinfo : EIATTR_CRS_STACK_SIZE
	.align		4
.L_102:
        /*00b8*/ 	.byte	0x04, 0x1e
        /*00ba*/ 	.short	(.L_104 - .L_103)
.L_103:
        /*00bc*/ 	.word	0x00000000


	//----- nvinfo : EIATTR_CBANK_PARAM_SIZE
	.align		4
.L_104:
        /*00c0*/ 	.byte	0x03, 0x19
        /*00c2*/ 	.short	0x0038


	//----- nvinfo : EIATTR_PARAM_CBANK
	.align		4
        /*00c4*/ 	.byte	0x04, 0x0a
        /*00c6*/ 	.short	(.L_106 - .L_105)
	.align		4
.L_105:
        /*00c8*/ 	.word	index@(.nv.constant0._ZN3cub18CUB_300001_SM_10006detail9transform16transform_kernelINS2_10policy_hubILb1EN4cuda3std3__45tupleIJN6thrust24THRUST_300001_SM_1000_NS6detail15normal_iteratorINSA_10device_ptrIfEEEESF_EEEE10policy1000Ei7functorSF_JPfSK_EEEvT0_iT1_T2_DpNS2_10kernel_argIT3_EE)
        /*00cc*/ 	.short	0x0380
        /*00ce*/ 	.short	0x0038


	//----- nvinfo : EIATTR_SW_WAR
	.align		4
.L_106:
        /*00d0*/ 	.byte	0x04, 0x36
        /*00d2*/ 	.short	(.L_108 - .L_107)
.L_107:
        /*00d4*/ 	.word	0x00000008
.L_108:


//--------------------- .nv.info._ZN3cub18CUB_300001_SM_10006detail11EmptyKernelIvEEvv --------------------------
	.section	.nv.info._ZN3cub18CUB_300001_SM_10006detail11EmptyKernelIvEEvv,"",@"SHT_CUDA_INFO"
	.sectionflags	@""
	.align	4


	//----- nvinfo : EIATTR_CUDA_API_VERSION
	.align		4
        /*0000*/ 	.byte	0x04, 0x37
        /*0002*/ 	.short	(.L_110 - .L_109)
.L_109:
        /*0004*/ 	.word	0x00000082


	//----- nvinfo : EIATTR_SPARSE_MMA_MASK
	.align		4
.L_110:
        /*0008*/ 	.byte	0x03, 0x50
        /*000a*/ 	.short	0x0000


	//----- nvinfo : EIATTR_MAXREG_COUNT
	.align		4
        /*000c*/ 	.byte	0x03, 0x1b
        /*000e*/ 	.short	0x00ff


	//----- nvinfo : EIATTR_MERCURY_ISA_VERSION
	.align		4
        /*0010*/ 	.byte	0x03, 0x5f
        /*0012*/ 	.short	0x0101


	//----- nvinfo : EIATTR_VRC_CTA_INIT_COUNT
	.align		4
        /*0014*/ 	.byte	0x02, 0x4a
	.zero		1
	.zero		1


	//----- nvinfo : EIATTR_EXIT_INSTR_OFFSETS
	.align		4
        /*0018*/ 	.byte	0x04, 0x1c
        /*001a*/ 	.short	(.L_112 - .L_111)


	//   ....[0]....
.L_111:
        /*001c*/ 	.word	0x00000010


	//----- nvinfo : EIATTR_SW_WAR
	.align		4
.L_112:
        /*0020*/ 	.byte	0x04, 0x36
        /*0022*/ 	.short	(.L_114 - .L_113)
.L_113:
        /*0024*/ 	.word	0x00000008
.L_114:


//--------------------- .nv.callgraph             --------------------------
	.section	.nv.callgraph,"",@"SHT_CUDA_CALLGRAPH"
	.align	4
	.sectionentsize	8
	.align		4
        /*0000*/ 	.word	0x00000000
	.align		4
        /*0004*/ 	.word	0xffffffff
	.align		4
        /*0008*/ 	.word	0x00000000
	.align		4
        /*000c*/ 	.word	0xfffffffe
	.align		4
        /*0010*/ 	.word	0x00000000
	.align		4
        /*0014*/ 	.word	0xfffffffd
	.align		4
        /*0018*/ 	.word	0x00000000
	.align		4
        /*001c*/ 	.word	0xfffffffc


//--------------------- .nv.constant4             --------------------------
	.section	.nv.constant4,"a",@progbits
	.align	8
	.align		8
.nv.constant4:
        /*0000*/ 	.dword	_ZN34_INTERNAL_f23d3f11_4_k_cu_1bfc1b364cuda3std3__45__cpo5beginE
	.align		8
        /*0008*/ 	.dword	_ZN34_INTERNAL_f23d3f11_4_k_cu_1bfc1b364cuda3std3__45__cpo3endE
	.align		8
        /*0010*/ 	.dword	_ZN34_INTERNAL_f23d3f11_4_k_cu_1bfc1b364cuda3std3__45__cpo6cbeginE
	.align		8
        /*0018*/ 	.dword	_ZN34_INTERNAL_f23d3f11_4_k_cu_1bfc1b364cuda3std3__45__cpo4cendE
	.align		8
        /*0020*/ 	.dword	_ZN34_INTERNAL_f23d3f11_4_k_cu_1bfc1b364cuda3std3__45__cpo6rbeginE
	.align		8
        /*0028*/ 	.dword	_ZN34_INTERNAL_f23d3f11_4_k_cu_1bfc1b364cuda3std3__45__cpo4rendE
	.align		8
        /*0030*/ 	.dword	_ZN34_INTERNAL_f23d3f11_4_k_cu_1bfc1b364cuda3std3__45__cpo7crbeginE
	.align		8
        /*0038*/ 	.dword	_ZN34_INTERNAL_f23d3f11_4_k_cu_1bfc1b364cuda3std3__45__cpo5crendE
	.align		8
        /*0040*/ 	.dword	_ZN34_INTERNAL_f23d3f11_4_k_cu_1bfc1b364cuda3std3__436_GLOBAL__N__f23d3f11_4_k_cu_1bfc1b366ignoreE
	.align		8
        /*0048*/ 	.dword	_ZN34_INTERNAL_f23d3f11_4_k_cu_1bfc1b364cuda3std3__419piecewise_constructE
	.align		8
        /*0050*/ 	.dword	_ZN34_INTERNAL_f23d3f11_4_k_cu_1bfc1b364cuda3std3__48in_placeE
	.align		8
        /*0058*/ 	.dword	_ZN34_INTERNAL_f23d3f11_4_k_cu_1bfc1b364cuda3std3__420unreachable_sentinelE
	.align		8
        /*0060*/ 	.dword	_ZN34_INTERNAL_f23d3f11_4_k_cu_1bfc1b364cuda3std3__47nulloptE
	.align		8
        /*0068*/ 	.dword	_ZN34_INTERNAL_f23d3f11_4_k_cu_1bfc1b364cuda3std3__48unexpectE
	.align		8
        /*0070*/ 	.dword	_ZN34_INTERNAL_f23d3f11_4_k_cu_1bfc1b364cuda3std6ranges3__45__cpo4swapE
	.align		8
        /*0078*/ 	.dword	_ZN34_INTERNAL_f23d3f11_4_k_cu_1bfc1b364cuda3std6ranges3__45__cpo9iter_moveE
	.align		8
        /*0080*/ 	.dword	_ZN34_INTERNAL_f23d3f11_4_k_cu_1bfc1b364cuda3std6ranges3__45__cpo5beginE
	.align		8
        /*0088*/ 	.dword	_ZN34_INTERNAL_f23d3f11_4_k_cu_1bfc1b364cuda3std6ranges3__45__cpo3endE
	.align		8
        /*0090*/ 	.dword	_ZN34_INTERNAL_f23d3f11_4_k_cu_1bfc1b364cuda3std6ranges3__45__cpo6cbeginE
	.align		8
        /*0098*/ 	.dword	_ZN34_INTERNAL_f23d3f11_4_k_cu_1bfc1b364cuda3std6ranges3__45__cpo4cendE
	.align		8
        /*00a0*/ 	.dword	_ZN34_INTERNAL_f23d3f11_4_k_cu_1bfc1b364cuda3std6ranges3__45__cpo7advanceE
	.align		8
        /*00a8*/ 	.dword	_ZN34_INTERNAL_f23d3f11_4_k_cu_1bfc1b364cuda3std6ranges3__45__cpo9iter_swapE
	.align		8
        /*00b0*/ 	.dword	_ZN34_INTERNAL_f23d3f11_4_k_cu_1bfc1b364cuda3std6ranges3__45__cpo4nextE
	.align		8
        /*00b8*/ 	.dword	_ZN34_INTERNAL_f23d3f11_4_k_cu_1bfc1b364cuda3std6ranges3__45__cpo4prevE
	.align		8
        /*00c0*/ 	.dword	_ZN34_INTERNAL_f23d3f11_4_k_cu_1bfc1b364cuda3std6ranges3__45__cpo4dataE
	.align		8
        /*00c8*/ 	.dword	_ZN34_INTERNAL_f23d3f11_4_k_cu_1bfc1b364cuda3std6ranges3__45__cpo5cdataE
	.align		8
        /*00d0*/ 	.dword	_ZN34_INTERNAL_f23d3f11_4_k_cu_1bfc1b364cuda3std6ranges3__45__cpo4sizeE
	.align		8
        /*00d8*/ 	.dword	_ZN34_INTERNAL_f23d3f11_4_k_cu_1bfc1b364cuda3std6ranges3__45__cpo5ssizeE
	.align		8
        /*00e0*/ 	.dword	_ZN34_INTERNAL_f23d3f11_4_k_cu_1bfc1b364cuda3std6ranges3__45__cpo8distanceE
	.align		8
        /*00e8*/ 	.dword	_ZN34_INTERNAL_f23d3f11_4_k_cu_1bfc1b366thrust24THRUST_300001_SM_1000_NS8cuda_cub3parE
	.align		8
        /*00f0*/ 	.dword	_ZN34_INTERNAL_f23d3f11_4_k_cu_1bfc1b366thrust24THRUST_300001_SM_1000_NS8cuda_cub10par_nosyncE
	.align		8
        /*00f8*/ 	.dword	_ZN34_INTERNAL_f23d3f11_4_k_cu_1bfc1b366thrust24THRUST_300001_SM_1000_NS6system6detail10sequential3seqE
	.align		8
        /*0100*/ 	.dword	_ZN34_INTERNAL_f23d3f11_4_k_cu_1bfc1b366thrust24THRUST_300001_SM_1000_NS12placeholders2_1E
	.align		8
        /*0108*/ 	.dword	_ZN34_INTERNAL_f23d3f11_4_k_cu_1bfc1b366thrust24THRUST_300001_SM_1000_NS12placeholders2_2E
	.align		8
        /*0110*/ 	.dword	_ZN34_INTERNAL_f23d3f11_4_k_cu_1bfc1b366thrust24THRUST_300001_SM_1000_NS12placeholders2_3E
	.align		8
        /*0118*/ 	.dword	_ZN34_INTERNAL_f23d3f11_4_k_cu_1bfc1b366thrust24THRUST_300001_SM_1000_NS12placeholders2_4E
	.align		8
        /*0120*/ 	.dword	_ZN34_INTERNAL_f23d3f11_4_k_cu_1bfc1b366thrust24THRUST_300001_SM_1000_NS12placeholders2_5E
	.align		8
        /*0128*/ 	.dword	_ZN34_INTERNAL_f23d3f11_4_k_cu_1bfc1b366thrust24THRUST_300001_SM_1000_NS12placeholders2_6E
	.align		8
        /*0130*/ 	.dword	_ZN34_INTERNAL_f23d3f11_4_k_cu_1bfc1b366thrust24THRUST_300001_SM_1000_NS12placeholders2_7E
	.align		8
        /*0138*/ 	.dword	_ZN34_INTERNAL_f23d3f11_4_k_cu_1bfc1b366thrust24THRUST_300001_SM_1000_NS12placeholders2_8E
	.align		8
        /*0140*/ 	.dword	_ZN34_INTERNAL_f23d3f11_4_k_cu_1bfc1b366thrust24THRUST_300001_SM_1000_NS12placeholders2_9E
	.align		8
        /*0148*/ 	.dword	_ZN34_INTERNAL_f23d3f11_4_k_cu_1bfc1b366thrust24THRUST_300001_SM_1000_NS12placeholders3_10E
	.align		8
        /*0150*/ 	.dword	_ZN34_INTERNAL_f23d3f11_4_k_cu_1bfc1b366thrust24THRUST_300001_SM_1000_NS3seqE


//--------------------- .text._ZN3cub18CUB_300001_SM_10006detail9transform16transform_kernelINS2_10policy_hubILb1EN4cuda3std3__45tupleIJN6thrust24THRUST_300001_SM_1000_NS6detail15normal_iteratorINSA_10device_ptrIfEEEESF_EEEE10policy1000El7functorSF_JPfSK_EEEvT0_iT1_T2_DpNS2_10kernel_argIT3_EE --------------------------
	.section	.text._ZN3cub18CUB_300001_SM_10006detail9transform16transform_kernelINS2_10policy_hubILb1EN4cuda3std3__45tupleIJN6thrust24THRUST_300001_SM_1000_NS6detail15normal_iteratorINSA_10device_ptrIfEEEESF_EEEE10policy1000El7functorSF_JPfSK_EEEvT0_iT1_T2_DpNS2_10kernel_argIT3_EE,"ax",@progbits
	.align	128
        .global         _ZN3cub18CUB_300001_SM_10006detail9transform16transform_kernelINS2_10policy_hubILb1EN4cuda3std3__45tupleIJN6thrust24THRUST_300001_SM_1000_NS6detail15normal_iteratorINSA_10device_ptrIfEEEESF_EEEE10policy1000El7functorSF_JPfSK_EEEvT0_iT1_T2_DpNS2_10kernel_argIT3_EE
        .type           _ZN3cub18CUB_300001_SM_10006detail9transform16transform_kernelINS2_10policy_hubILb1EN4cuda3std3__45tupleIJN6thrust24THRUST_300001_SM_1000_NS6detail15normal_iteratorINSA_10device_ptrIfEEEESF_EEEE10policy1000El7functorSF_JPfSK_EEEvT0_iT1_T2_DpNS2_10kernel_argIT3_EE,@function
        .size           _ZN3cub18CUB_300001_SM_10006detail9transform16transform_kernelINS2_10policy_hubILb1EN4cuda3std3__45tupleIJN6thrust24THRUST_300001_SM_1000_NS6detail15normal_iteratorINSA_10device_ptrIfEEEESF_EEEE10policy1000El7functorSF_JPfSK_EEEvT0_iT1_T2_DpNS2_10kernel_argIT3_EE,(.L_x_35 - _ZN3cub18CUB_300001_SM_10006detail9transform16transform_kernelINS2_10policy_hubILb1EN4cuda3std3__45tupleIJN6thrust24THRUST_300001_SM_1000_NS6detail15normal_iteratorINSA_10device_ptrIfEEEESF_EEEE10policy1000El7functorSF_JPfSK_EEEvT0_iT1_T2_DpNS2_10kernel_argIT3_EE)
        .other          _ZN3cub18CUB_300001_SM_10006detail9transform16transform_kernelINS2_10policy_hubILb1EN4cuda3std3__45tupleIJN6thrust24THRUST_300001_SM_1000_NS6detail15normal_iteratorINSA_10device_ptrIfEEEESF_EEEE10policy1000El7functorSF_JPfSK_EEEvT0_iT1_T2_DpNS2_10kernel_argIT3_EE,@"STO_CUDA_ENTRY STV_DEFAULT"
_ZN3cub18CUB_300001_SM_10006detail9transform16transform_kernelINS2_10policy_hubILb1EN4cuda3std3__45tupleIJN6thrust24THRUST_300001_SM_1000_NS6detail15normal_iteratorINSA_10device_ptrIfEEEESF_EEEE10policy1000El7functorSF_JPfSK_EEEvT0_iT1_T2_DpNS2_10kernel_argIT3_EE:
.text._ZN3cub18CUB_300001_SM_10006detail9transform16transform_kernelINS2_10policy_hubILb1EN4cuda3std3__45tupleIJN6thrust24THRUST_300001_SM_1000_NS6detail15normal_iteratorINSA_10device_ptrIfEEEESF_EEEE10policy1000El7functorSF_JPfSK_EEEvT0_iT1_T2_DpNS2_10kernel_argIT3_EE:
[----:B------:R-:W-:Y:S08]  /*0000*/  LDC R1, c[0x0][0x37c] ;  /* 0x0000df00ff017b82 */ /* 0x000ff00000000800 */
[----:B------:R-:W0:Y:S01]  /*0010*/  LDC R10, c[0x0][0x388] ;  /* 0x0000e200ff0a7b82 */ /* 0x000e220000000800 */
[----:B------:R-:W1:Y:S01]  /*0020*/  LDCU.64 UR4, c[0x0][0x380] ;  /* 0x00007000ff0477ac */ /* 0x000e620008000a00 */
[----:B------:R-:W2:Y:S01]  /*0030*/  S2R R7, SR_TID.X ;  /* 0x0000000000077919 */ /* 0x000ea20000002100 */
[----:B------:R-:W-:Y:S05]  /*0040*/  BSSY.RECONVERGENT B0, `(.L_x_0) ;  /* 0x0000029000007945 */ /* 0x000fea0003800200 */
[----:B------:R-:W3:Y:S01]  /*0050*/  S2UR UR12, SR_CTAID.X ;  /* 0x00000000000c79c3 */ /* 0x000ee20000002500 */
[----:B0-----:R-:W-:-:S04]  /*0060*/  SHF.L.U32 R5, R10, 0x7, RZ ;  /* 0x000000070a057819 */ /* 0x001fc800000006ff */
[----:B------:R-:W-:Y:S01]  /*0070*/  SHF.R.S32.HI R0, RZ, 0x1f, R5 ;  /* 0x0000001fff007819 */ /* 0x000fe20000011405 */
[----:B---3--:R-:W-:-:S04]  /*0080*/  IMAD.WIDE.U32 R2, R5, UR12, RZ ;  /* 0x0000000c05027c25 */ /* 0x008fc8000f8e00ff */
[----:B------:R-:W-:Y:S01]  /*0090*/  IMAD R9, R0, UR12, RZ ;  /* 0x0000000c00097c24 */ /* 0x000fe2000f8e02ff */
[----:B-1----:R-:W-:-:S03]  /*00a0*/  IADD3 R4, P1, PT, -R2, UR4, RZ ;  /* 0x0000000402047c10 */ /* 0x002fc6000ff3e1ff */
[----:B------:R-:W-:Y:S01]  /*00b0*/  IMAD.IADD R9, R3, 0x1, R9 ;  /* 0x0000000103097824 */ /* 0x000fe200078e0209 */
[----:B------:R-:W-:-:S04]  /*00c0*/  ISETP.LT.U32.AND P0, PT, R4, R5, PT ;  /* 0x000000050400720c */ /* 0x000fc80003f01070 */
[----:B------:R-:W-:-:S04]  /*00d0*/  IADD3.X R11, PT, PT, ~R9, UR5, RZ, P1, !PT ;  /* 0x00000005090b7c10 */ /* 0x000fc80008ffe5ff */
[----:B------:R-:W-:Y:S02]  /*00e0*/  ISETP.LT.AND.EX P0, PT, R11, R0, PT, P0 ;  /* 0x000000000b00720c */ /* 0x000fe40003f01300 */
[----:B--2---:R-:W-:Y:S02]  /*00f0*/  SHF.L.U32 R11, R7, 0x7, RZ ;  /* 0x00000007070b7819 */ /* 0x004fe400000006ff */
[----:B------:R-:W-:-:S05]  /*0100*/  SEL R0, R4, R5, P0 ;  /* 0x0000000504007207 */ /* 0x000fca0000000000 */
[----:B------:R-:W-:-:S05]  /*0110*/  IMAD.SHL.U32 R4, R0, 0x4, RZ ;  /* 0x0000000400047824 */ /* 0x000fca00078e00ff */
[----:B------:R-:W-:-:S13]  /*0120*/  ISETP.GE.AND P0, PT, R11, R4, PT ;  /* 0x000000040b00720c */ /* 0x000fda0003f06270 */
[----:B------:R-:W-:Y:S05]  /*0130*/  @P0 BRA `(.L_x_1) ;  /* 0x0000000000640947 */ /* 0x000fea0003800000 */
[----:B------:R-:W0:Y:S01]  /*0140*/  LDCU.64 UR4, c[0x0][0x398] ;  /* 0x00007300ff0477ac */ /* 0x000e220008000a00 */
[C---:B------:R-:W-:Y:S01]  /*0150*/  SHF.L.U32 R6, R2.reuse, 0x2, RZ ;  /* 0x0000000202067819 */ /* 0x040fe200000006ff */
[----:B------:R-:W-:Y:S01]  /*0160*/  BSSY.RECONVERGENT B1, `(.L_x_2) ;  /* 0x000000c000017945 */ /* 0x000fe20003800200 */
[----:B------:R-:W-:Y:S01]  /*0170*/  SHF.L.U64.HI R8, R2, 0x2, R9 ;  /* 0x0000000202087819 */ /* 0x000fe20000010209 */
[----:B------:R-:W-:Y:S01]  /*0180*/  IMAD.MOV.U32 R15, RZ, RZ, R11 ;  /* 0x000000ffff0f7224 */ /* 0x000fe200078e000b */
[----:B0-----:R-:W-:-:S04]  /*0190*/  IADD3 R12, P0, PT, R6, UR4, RZ ;  /* 0x00000004060c7c10 */ /* 0x001fc8000ff1e0ff */
[----:B------:R-:W-:-:S03]  /*01a0*/  IADD3.X R13, PT, PT, R8, UR5, RZ, P0, !PT ;  /* 0x00000005080d7c10 */ /* 0x000fc600087fe4ff */
[----:B------:R-:W-:-:S07]  /*01b0*/  IMAD.WIDE.U32 R12, R7, 0x80, R12 ;  /* 0x00000080070c7825 */ /* 0x000fce00078e000c */
.L_x_3:
[----:B------:R-:W-:Y:S01]  /*01c0*/  IADD3 R15, PT, PT, R15, 0x4000, RZ ;  /* 0x000040000f0f7810 */ /* 0x000fe20007ffe0ff */
[----:B------:R0:W-:Y:S03]  /*01d0*/  CCTL.E.PF2 [R12] ;  /* 0x000000000c00798f */ /* 0x0001e60000800100 */
[----:B------:R-:W-:Y:S02]  /*01e0*/  ISETP.GE.AND P0, PT, R15, R4, PT ;  /* 0x000000040f00720c */ /* 0x000fe40003f06270 */
[----:B0-----:R-:W-:-:S05]  /*01f0*/  IADD3 R12, P1, PT, R12, 0x4000, RZ ;  /* 0x000040000c0c7810 */ /* 0x001fca0007f3e0ff */
[----:B------:R-:W-:-:S06]  /*0200*/  IMAD.X R13, RZ, RZ, R13, P1 ;  /* 0x000000ffff0d7224 */ /* 0x000fcc00008e060d */
[----:B------:R-:W-:Y:S05]  /*0210*/  @!P0 BRA `(.L_x_3) ;  /* 0xfffffffc00e88947 */ /* 0x000fea000383ffff */
[----:B------:R-:W-:Y:S05]  /*0220*/  BSYNC.RECONVERGENT B1 ;  /* 0x0000000000017941 */ /* 0x000fea0003800200 */
.L_x_2:
[----:B------:R-:W0:Y:S02]  /*0230*/  LDCU.64 UR4, c[0x0][0x3a8] ;  /* 0x00007500ff0477ac */ /* 0x000e240008000a00 */
[----:B0-----:R-:W-:-:S04]  /*0240*/  IADD3 R12, P0, PT, R6, UR4, RZ ;  /* 0x00000004060c7c10 */ /* 0x001fc8000ff1e0ff */
[----:B------:R-:W-:-:S03]  /*0250*/  IADD3.X R13, PT, PT, R8, UR5, RZ, P0, !PT ;  /* 0x00000005080d7c10 */ /* 0x000fc600087fe4ff */
[----:B------:R-:W-:-:S07]  /*0260*/  IMAD.WIDE.U32 R12, R7, 0x80, R12 ;  /* 0x00000080070c7825 */ /* 0x000fce00078e000c */
.L_x_4:
[----:B------:R-:W-:Y:S01]  /*0270*/  IADD3 R11, PT, PT, R11, 0x4000, RZ ;  /* 0x000040000b0b7810 */ /* 0x000fe20007ffe0ff */
[----:B------:R0:W-:Y:S03]  /*0280*/  CCTL.E.PF2 [R12] ;  /* 0x000000000c00798f */ /* 0x0001e60000800100 */
[----:B------:R-:W-:Y:S02]  /*0290*/  ISETP.GE.AND P0, PT, R11, R4, PT ;  /* 0x000000040b00720c */ /* 0x000fe40003f06270 */
[----:B0-----:R-:W-:-:S05]  /*02a0*/  IADD3 R12, P1, PT, R12, 0x4000, RZ ;  /* 0x000040000c0c7810 */ /* 0x001fca0007f3e0ff */
[----:B------:R-:W-:-:S06]  /*02b0*/  IMAD.X R13, RZ, RZ, R13, P1 ;  /* 0x000000ffff0d7224 */ /* 0x000fcc00008e060d */
[----:B------:R-:W-:Y:S05]  /*02c0*/  @!P0 BRA `(.L_x_4) ;  /* 0xfffffffc00e88947 */ /* 0x000fea000383ffff */
.L_x_1:
[----:B------:R-:W-:Y:S05]  /*02d0*/  BSYNC.RECONVERGENT B0 ;  /* 0x0000000000007941 */ /* 0x000fea0003800200 */
.L_x_0:
[----:B------:R-:W0:Y:S01]  /*02e0*/  LDCU.128 UR8, c[0x0][0x390] ;  /* 0x00007200ff0877ac */ /* 0x000e220008000c00 */
[----:B------:R-:W-:Y:S02]  /*02f0*/  ISETP.NE.AND P0, PT, R5, R0, PT ;  /* 0x000000000500720c */ /* 0x000fe40003f05270 */
[C---:B------:R-:W-:Y:S01]  /*0300*/  SHF.L.U32 R8, R2.reuse, 0x2, RZ ;  /* 0x0000000202087819 */ /* 0x040fe200000006ff */
[----:B------:R-:W1:Y:S01]  /*0310*/  LDCU.64 UR6, c[0x0][0x3a8] ;  /* 0x00007500ff0677ac */ /* 0x000e620008000a00 */
[----:B------:R-:W-:Y:S02]  /*0320*/  SHF.L.U64.HI R9, R2, 0x2, R9 ;  /* 0x0000000202097819 */ /* 0x000fe40000010209 */
[C---:B------:R-:W-:Y:S01]  /*0330*/  R2UR UR13, R8.reuse ;  /* 0x00000000080d72ca */ /* 0x040fe200000e0000 */
[----:B------:R-:W2:Y:S01]  /*0340*/  LDCU.64 UR14, c[0x0][0x358] ;  /* 0x00006b00ff0e77ac */ /* 0x000ea20008000a00 */
[----:B------:R-:W-:Y:S02]  /*0350*/  R2UR UR16, R9 ;  /* 0x00000000091072ca */ /* 0x000fe400000e0000 */
[----:B0-----:R-:W-:-:S02]  /*0360*/  IADD3 R2, P2, PT, R8, UR10, RZ ;  /* 0x0000000a08027c10 */ /* 0x001fc4000ff5e0ff */
[C---:B-1----:R-:W-:Y:S02]  /*0370*/  IADD3 R4, P3, PT, R8.reuse, UR6, RZ ;  /* 0x0000000608047c10 */ /* 0x042fe4000ff7e0ff */
[----:B------:R-:W-:Y:S02]  /*0380*/  IADD3 R8, P1, PT, R8, UR8, RZ ;  /* 0x0000000808087c10 */ /* 0x000fe4000ff3e0ff */
[C---:B------:R-:W-:Y:S02]  /*0390*/  IADD3.X R3, PT, PT, R9.reuse, UR11, RZ, P2, !PT ;  /* 0x0000000b09037c10 */ /* 0x040fe400097fe4ff */
[C---:B------:R-:W-:Y:S02]  /*03a0*/  IADD3.X R5, PT, PT, R9.reuse, UR7, RZ, P3, !PT ;  /* 0x0000000709057c10 */ /* 0x040fe40009ffe4ff */
[----:B------:R-:W-:Y:S01]  /*03b0*/  IADD3.X R9, PT, PT, R9, UR9, RZ, P1, !PT ;  /* 0x0000000909097c10 */ /* 0x000fe20008ffe4ff */
[----:B--2---:R-:W-:Y:S06]  /*03c0*/  @!P0 BRA `(.L_x_5) ;  /* 0x0000000c00888947 */ /* 0x004fec0003800000 */
[----:B------:R-:W-:-:S13]  /*03d0*/  ISETP.GE.AND P0, PT, R10, 0x1, PT ;  /* 0x000000010a00780c */ /* 0x000fda0003f06270 */
[----:B------:R-:W-:Y:S05]  /*03e0*/  @!P0 EXIT ;  /* 0x000000000000894d */ /* 0x000fea0003800000 */
[C---:B------:R-:W-:Y:S01]  /*03f0*/  ISETP.GE.U32.AND P0, PT, R10.reuse, 0x8, PT ;  /* 0x000000080a00780c */ /* 0x040fe20003f06070 */
[----:B------:R-:W-:Y:S01]  /*0400*/  IMAD.MOV.U32 R6, RZ, RZ, RZ ;  /* 0x000000ffff067224 */ /* 0x000fe200078e00ff */
[----:B------:R-:W-:-:S11]  /*0410*/  LOP3.LUT R20, R10, 0x7, RZ, 0xc0, !PT ;  /* 0x000000070a147812 */ /* 0x000fd600078ec0ff */
[----:B------:R-:W-:Y:S05]  /*0420*/  @!P0 BRA `(.L_x_6) ;  /* 0x0000000800148947 */ /* 0x000fea0003800000 */
[----:B------:R-:W-:-:S13]  /*0430*/  ISETP.GE.AND P0, PT, R7, R0, PT ;  /* 0x000000000700720c */ /* 0x000fda0003f06270 */
[C---:B------:R-:W-:Y:S01]  /*0440*/  @!P0 IMAD.WIDE.U32 R16, R7.reuse, 0x4, R2 ;  /* 0x0000000407108825 */ /* 0x040fe200078e0002 */
[----:B------:R-:W0:Y:S03]  /*0450*/  @!P0 LDC R11, c[0x0][0x38c] ;  /* 0x0000e300ff0b8b82 */ /* 0x000e260000000800 */
[C---:B------:R-:W-:Y:S02]  /*0460*/  @!P0 IMAD.WIDE.U32 R22, R7.reuse, 0x4, R4 ;  /* 0x0000000407168825 */ /* 0x040fe400078e0004 */
[----:B------:R-:W0:Y:S04]  /*0470*/  @!P0 LDG.E R16, desc[UR14][R16.64] ;  /* 0x0000000e10108981 */ /* 0x000e28000c1e1900 */
[----:B------:R1:W0:Y:S01]  /*0480*/  @!P0 LDG.E R23, desc[UR14][R22.64] ;  /* 0x0000000e16178981 */ /* 0x000222000c1e1900 */
[C---:B------:R-:W-:Y:S01]  /*0490*/  IADD3 R21, PT, PT, R7.reuse, 0x80, RZ ;  /* 0x0000008007157810 */ /* 0x040fe20007ffe0ff */
[----:B------:R-:W-:-:S03]  /*04a0*/  @!P0 IMAD.WIDE.U32 R18, R7, 0x4, R8 ;  /* 0x0000000407128825 */ /* 0x000fc600078e0008 */
[C---:B------:R-:W-:Y:S01]  /*04b0*/  ISETP.GE.AND P1, PT, R21.reuse, R0, PT ;  /* 0x000000001500720c */ /* 0x040fe20003f26270 */
[----:B------:R-:W-:-:S04]  /*04c0*/  IMAD.WIDE R14, R21, 0x4, R2 ;  /* 0x00000004150e7825 */ /* 0x000fc800078e0202 */
[----:B------:R-:W-:-:S08]  /*04d0*/  IMAD.WIDE R12, R21, 0x4, R4 ;  /* 0x00000004150c7825 */ /* 0x000fd000078e0204 */
[----:B-1----:R-:W1:Y:S01]  /*04e0*/  @!P1 LDC R22, c[0x0][0x38c] ;  /* 0x0000e300ff169b82 */ /* 0x002e620000000800 */
[----:B0-----:R-:W-:-:S05]  /*04f0*/  @!P0 FFMA R11, R16, R11, R23 ;  /* 0x0000000b100b8223 */ /* 0x001fca0000000017 */
[----:B------:R0:W-:Y:S04]  /*0500*/  @!P0 STG.E desc[UR14][R18.64], R11 ;  /* 0x0000000b12008986 */ /* 0x0001e8000c10190e */
[----:B------:R-:W1:Y:S04]  /*0510*/  @!P1 LDG.E R6, desc[UR14][R14.64] ;  /* 0x0000000e0e069981 */ /* 0x000e68000c1e1900 */
[----:B------:R-:W1:Y:S01]  /*0520*/  @!P1 LDG.E R25, desc[UR14][R12.64] ;  /* 0x0000000e0c199981 */ /* 0x000e62000c1e1900 */
[----:B------:R-:W-:-:S05]  /*0530*/  VIADD R17, R7, 0x100 ;  /* 0x0000010007117836 */ /* 0x000fca0000000000 */
[----:B------:R-:W-:Y:S01]  /*0540*/  ISETP.GE.AND P0, PT, R17, R0, PT ;  /* 0x000000001100720c */ /* 0x000fe20003f06270 */
[----:B------:R-:W-:-:S12]  /*0550*/  IMAD.WIDE R16, R21, 0x4, R8 ;  /* 0x0000000415107825 */ /* 0x000fd800078e0208 */
[----:B0-----:R-:W0:Y:S01]  /*0560*/  @!P0 LDC R18, c[0x0][0x38c] ;  /* 0x0000e300ff128b82 */ /* 0x001e220000000800 */
[----:B-1----:R-:W-:-:S05]  /*0570*/  @!P1 FFMA R25, R6, R22, R25 ;  /* 0x0000001606199223 */ /* 0x002fca0000000019 */
[----:B------:R-:W-:Y:S04]  /*0580*/  @!P1 STG.E desc[UR14][R16.64], R25 ;  /* 0x0000001910009986 */ /* 0x000fe8000c10190e */
[----:B------:R-:W0:Y:S04]  /*0590*/  @!P0 LDG.E R6, desc[UR14][R14.64+0x200] ;  /* 0x0002000e0e068981 */ /* 0x000e28000c1e1900 */
[----:B------:R-:W0:Y:S01]  /*05a0*/  @!P0 LDG.E R21, desc[UR14][R12.64+0x200] ;  /* 0x0002000e0c158981 */ /* 0x000e22000c1e1900 */
[----:B------:R-:W-:-:S04]  /*05b0*/  IADD3 R11, PT, PT, R7, 0x180, RZ ;  /* 0x00000180070b7810 */ /* 0x000fc80007ffe0ff */
[----:B------:R-:W-:Y:S01]  /*05c0*/  ISETP.GE.AND P1, PT, R11, R0, PT ;  /* 0x000000000b00720c */ /* 0x000fe20003f26270 */
[----:B------:R-:W-:Y:S02]  /*05d0*/  VIADD R19, R7, 0x200 ;  /* 0x0000020007137836 */ /* 0x000fe40000000000 */
[----:B0-----:R-:W-:-:S10]  /*05e0*/  @!P0 FFMA R21, R6, R18, R21 ;  /* 0x0000001206158223 */ /* 0x001fd40000000015 */
[----:B------:R-:W0:Y:S01]  /*05f0*/  @!P1 LDC R18, c[0x0][0x38c] ;  /* 0x0000e300ff129b82 */ /* 0x000e220000000800 */
[----:B------:R1:W-:Y:S04]  /*0600*/  @!P0 STG.E desc[UR14][R16.64+0x200], R21 ;  /* 0x0002001510008986 */ /* 0x0003e8000c10190e */
[----:B------:R-:W0:Y:S04]  /*0610*/  @!P1 LDG.E R6, desc[UR14][R14.64+0x400] ;  /* 0x0004000e0e069981 */ /* 0x000e28000c1e1900 */
[----:B------:R-:W0:Y:S01]  /*0620*/  @!P1 LDG.E R11, desc[UR14][R12.64+0x400] ;  /* 0x0004000e0c0b9981 */ /* 0x000e22000c1e1900 */
[----:B------:R-:W-:-:S02]  /*0630*/  ISETP.GE.AND P0, PT, R19, R0, PT ;  /* 0x000000001300720c */ /* 0x000fc40003f06270 */
[----:B-1----:R-:W-:Y:S01]  /*0640*/  IADD3 R21, PT, PT, R7, 0x280, RZ ;  /* 0x0000028007157810 */ /* 0x002fe20007ffe0ff */
[----:B0-----:R-:W-:-:S10]  /*0650*/  @!P1 FFMA R11, R6, R18, R11 ;  /* 0x00000012060b9223 */ /* 0x001fd4000000000b */
[----:B------:R-:W0:Y:S01]  /*0660*/  @!P0 LDC R18, c[0x0][0x38c] ;  /* 0x0000e300ff128b82 */ /* 0x000e220000000800 */
[----:B------:R1:W-:Y:S04]  /*0670*/  @!P1 STG.E desc[UR14][R16.64+0x400], R11 ;  /* 0x0004000b10009986 */ /* 0x0003e8000c10190e */
[----:B------:R-:W0:Y:S04]  /*0680*/  @!P0 LDG.E R6, desc[UR14][R14.64+0x600] ;  /* 0x0006000e0e068981 */ /* 0x000e28000c1e1900 */
[----:B------:R-:W0:Y:S01]  /*0690*/  @!P0 LDG.E R19, desc[UR14][R12.64+0x600] ;  /* 0x0006000e0c138981 */ /* 0x000e22000c1e1900 */
[----:B------:R-:W-:Y:S01]  /*06a0*/  ISETP.GE.AND P1, PT, R21, R0, PT ;  /* 0x000000001500720c */ /* 0x000fe20003f26270 */
[----:B-1----:R-:W-:-:S02]  /*06b0*/  VIADD R11, R7, 0x300 ;  /* 0x00000300070b7836 */ /* 0x002fc40000000000 */
        /* <DEDUP_REMOVED lines=13> */
[----:B0-----:R-:W-:-:S12]  /*0790*/  @!P0 FFMA R11, R6, R18, R11 ;  /* 0x00000012060b8223 */ /* 0x001fd8000000000b */
[----:B------:R-:W0:Y:S01]  /*07a0*/  @!P1 LDC R18, c[0x0][0x38c] ;  /* 0x0000e300ff129b82 */ /* 0x000e220000000800 */
[----:B------:R1:W-:Y:S04]  /*07b0*/  @!P0 STG.E desc[UR14][R16.64+0xa00], R11 ;  /* 0x000a000b10008986 */ /* 0x0003e8000c10190e */
[----:B------:R-:W0:Y:S04]  /*07c0*/  @!P1 LDG.E R6, desc[UR14][R14.64+0xc00] ;  /* 0x000c000e0e069981 */ /* 0x000e28000c1e1900 */
[----:B------:R-:W0:Y:S02]  /*07d0*/  @!P1 LDG.E R19, desc[UR14][R12.64+0xc00] ;  /* 0x000c000e0c139981 */ /* 0x000e24000c1e1900 */
[----:B0-----:R-:W-:Y:S01]  /*07e0*/  @!P1 FFMA R19, R6, R18, R19 ;  /* 0x0000001206139223 */ /* 0x001fe20000000013 */
[----:B------:R-:W-:-:S04]  /*07f0*/  LOP3.LUT R6, R10, 0x7ffffff8, RZ, 0xc0, !PT ;  /* 0x7ffffff80a067812 */ /* 0x000fc800078ec0ff */
[----:B------:R1:W-:Y:S01]  /*0800*/  @!P1 STG.E desc[UR14][R16.64+0xc00], R19 ;  /* 0x000c001310009986 */ /* 0x0003e2000c10190e */
[----:B------:R-:W-:-:S13]  /*0810*/  ISETP.NE.AND P0, PT, R6, 0x8, PT ;  /* 0x000000080600780c */ /* 0x000fda0003f05270 */
[----:B-1----:R-:W-:Y:S05]  /*0820*/  @!P0 BRA `(.L_x_6) ;  /* 0x0000000400148947 */ /* 0x002fea0003800000 */
[----:B------:R-:W-:Y:S01]  /*0830*/  IMAD.MOV.U32 R16, RZ, RZ, 0x8 ;  /* 0x00000008ff107424 */ /* 0x000fe200078e00ff */
[----:B------:R-:W0:Y:S06]  /*0840*/  LDCU UR4, c[0x0][0x38c] ;  /* 0x00007180ff0477ac */ /* 0x000e2c0008000800 */
.L_x_9:
[----:B-1----:R-:W-:-:S04]  /*0850*/  LEA R17, R16, R7, 0x7 ;  /* 0x0000000710117211 */ /* 0x002fc800078e38ff */
[----:B------:R-:W-:-:S13]  /*0860*/  ISETP.GE.AND P0, PT, R17, R0, PT ;  /* 0x000000001100720c */ /* 0x000fda0003f06270 */
[C---:B------:R-:W-:Y:S01]  /*0870*/  @!P0 IMAD.WIDE.U32 R10, R17.reuse, 0x4, R2 ;  /* 0x00000004110a8825 */ /* 0x040fe200078e0002 */
[----:B------:R-:W1:Y:S03]  /*0880*/  @!P0 LDC R27, c[0x0][0x38c] ;  /* 0x0000e300ff1b8b82 */ /* 0x000e660000000800 */
[C---:B------:R-:W-:Y:S02]  /*0890*/  @!P0 IMAD.WIDE.U32 R22, R17.reuse, 0x4, R4 ;  /* 0x0000000411168825 */ /* 0x040fe400078e0004 */
[----:B------:R-:W1:Y:S04]  /*08a0*/  @!P0 LDG.E R10, desc[UR14][R10.64] ;  /* 0x0000000e0a0a8981 */ /* 0x000e68000c1e1900 */
[----:B------:R2:W1:Y:S01]  /*08b0*/  @!P0 LDG.E R23, desc[UR14][R22.64] ;  /* 0x0000000e16178981 */ /* 0x000462000c1e1900 */
[----:B------:R-:W-:-:S02]  /*08c0*/  VIADD R25, R17, 0x80 ;  /* 0x0000008011197836 */ /* 0x000fc40000000000 */
[----:B------:R-:W-:-:S03]  /*08d0*/  @!P0 IMAD.WIDE.U32 R18, R17, 0x4, R8 ;  /* 0x0000000411128825 */ /* 0x000fc600078e0008 */
[C---:B------:R-:W-:Y:S01]  /*08e0*/  ISETP.GE.AND P1, PT, R25.reuse, R0, PT ;  /* 0x000000001900720c */ /* 0x040fe20003f26270 */
[----:B------:R-:W-:-:S04]  /*08f0*/  IMAD.WIDE R14, R25, 0x4, R2 ;  /* 0x00000004190e7825 */ /* 0x000fc800078e0202 */
[----:B------:R-:W-:-:S08]  /*0900*/  IMAD.WIDE R12, R25, 0x4, R4 ;  /* 0x00000004190c7825 */ /* 0x000fd000078e0204 */
[----:B--2---:R-:W2:Y:S01]  /*0910*/  @!P1 LDC R22, c[0x0][0x38c] ;  /* 0x0000e300ff169b82 */ /* 0x004ea20000000800 */
[----:B-1----:R-:W-:-:S05]  /*0920*/  @!P0 FFMA R27, R10, R27, R23 ;  /* 0x0000001b0a1b8223 */ /* 0x002fca0000000017 */
[----:B------:R1:W-:Y:S04]  /*0930*/  @!P0 STG.E desc[UR14][R18.64], R27 ;  /* 0x0000001b12008986 */ /* 0x0003e8000c10190e */
[----:B------:R-:W2:Y:S04]  /*0940*/  @!P1 LDG.E R21, desc[UR14][R14.64] ;  /* 0x0000000e0e159981 */ /* 0x000ea8000c1e1900 */
[----:B------:R-:W2:Y:S01]  /*0950*/  @!P1 LDG.E R24, desc[UR14][R12.64] ;  /* 0x0000000e0c189981 */ /* 0x000ea2000c1e1900 */
[----:B------:R-:W-:-:S04]  /*0960*/  IADD3 R11, PT, PT, R17, 0x100, RZ ;  /* 0x00000100110b7810 */ /* 0x000fc80007ffe0ff */
[----:B------:R-:W-:Y:S01]  /*0970*/  ISETP.GE.AND P0, PT, R11, R0, PT ;  /* 0x000000000b00720c */ /* 0x000fe20003f06270 */
[----:B------:R-:W-:-:S12]  /*0980*/  IMAD.WIDE R10, R25, 0x4, R8 ;  /* 0x00000004190a7825 */ /* 0x000fd800078e0208 */
[----:B------:R-:W3:Y:S01]  /*0990*/  @!P0 LDC R23, c[0x0][0x38c] ;  /* 0x0000e300ff178b82 */ /* 0x000ee20000000800 */
[----:B--2---:R-:W-:-:S05]  /*09a0*/  @!P1 FFMA R25, R21, R22, R24 ;  /* 0x0000001615199223 */ /* 0x004fca0000000018 */
[----:B------:R2:W-:Y:S04]  /*09b0*/  @!P1 STG.E desc[UR14][R10.64], R25 ;  /* 0x000000190a009986 */ /* 0x0005e8000c10190e */
[----:B------:R-:W3:Y:S04]  /*09c0*/  @!P0 LDG.E R21, desc[UR14][R14.64+0x200] ;  /* 0x0002000e0e158981 */ /* 0x000ee8000c1e1900 */
[----:B------:R-:W3:Y:S01]  /*09d0*/  @!P0 LDG.E R22, desc[UR14][R12.64+0x200] ;  /* 0x0002000e0c168981 */ /* 0x000ee2000c1e1900 */
[----:B-1----:R-:W-:-:S05]  /*09e0*/  VIADD R19, R17, 0x180 ;  /* 0x0000018011137836 */ /* 0x002fca0000000000 */
[----:B------:R-:W-:Y:S01]  /*09f0*/  ISETP.GE.AND P1, PT, R19, R0, PT ;  /* 0x000000001300720c */ /* 0x000fe20003f26270 */
[----:B---3--:R-:W-:-:S12]  /*0a00*/  @!P0 FFMA R23, R21, R23, R22 ;  /* 0x0000001715178223 */ /* 0x008fd80000000016 */
[----:B------:R-:W2:Y:S01]  /*0a10*/  @!P1 LDC R22, c[0x0][0x38c] ;  /* 0x0000e300ff169b82 */ /* 0x000ea20000000800 */
[----:B------:R1:W-:Y:S04]  /*0a20*/  @!P0 STG.E desc[UR14][R10.64+0x200], R23 ;  /* 0x000200170a008986 */ /* 0x0003e8000c10190e */
[----:B------:R-:W2:Y:S04]  /*0a30*/  @!P1 LDG.E R18, desc[UR14][R14.64+0x400] ;  /* 0x0004000e0e129981 */ /* 0x000ea8000c1e1900 */
[----:B------:R-:W2:Y:S01]  /*0a40*/  @!P1 LDG.E R21, desc[UR14][R12.64+0x400] ;  /* 0x0004000e0c159981 */ /* 0x000ea2000c1e1900 */
[----:B------:R-:W-:-:S04]  /*0a50*/  IADD3 R19, PT, PT, R17, 0x200, RZ ;  /* 0x0000020011137810 */ /* 0x000fc80007ffe0ff */
[----:B------:R-:W-:Y:S01]  /*0a60*/  ISETP.GE.AND P0, PT, R19, R0, PT ;  /* 0x000000001300720c */ /* 0x000fe20003f06270 */
[----:B------:R-:W-:Y:S02]  /*0a70*/  VIADD R19, R17, 0x280 ;  /* 0x0000028011137836 */ /* 0x000fe40000000000 */
[----:B--2---:R-:W-:-:S10]  /*0a80*/  @!P1 FFMA R25, R18, R22, R21 ;  /* 0x0000001612199223 */ /* 0x004fd40000000015 */
[----:B------:R-:W1:Y:S01]  /*0a90*/  @!P0 LDC R22, c[0x0][0x38c] ;  /* 0x0000e300ff168b82 */ /* 0x000e620000000800 */
[----:B------:R2:W-:Y:S04]  /*0aa0*/  @!P1 STG.E desc[UR14][R10.64+0x400], R25 ;  /* 0x000400190a009986 */ /* 0x0005e8000c10190e */
[----:B------:R-:W1:Y:S04]  /*0ab0*/  @!P0 LDG.E R18, desc[UR14][R14.64+0x600] ;  /* 0x0006000e0e128981 */ /* 0x000e68000c1e1900 */
[----:B------:R-:W1:Y:S01]  /*0ac0*/  @!P0 LDG.E R21, desc[UR14][R12.64+0x600] ;  /* 0x0006000e0c158981 */ /* 0x000e62000c1e1900 */
[----:B------:R-:W-:-:S02]  /*0ad0*/  ISETP.GE.AND P1, PT, R19, R0, PT ;  /* 0x000000001300720c */ /* 0x000fc40003f26270 */
[----:B------:R-:W-:Y:S01]  /*0ae0*/  IADD3 R19, PT, PT, R17, 0x300, RZ ;  /* 0x0000030011137810 */ /* 0x000fe20007ffe0ff */
[----:B-1----:R-:W-:-:S10]  /*0af0*/  @!P0 FFMA R23, R18, R22, R21 ;  /* 0x0000001612178223 */ /* 0x002fd40000000015 */
[----:B------:R-:W1:Y:S01]  /*0b00*/  @!P1 LDC R22, c[0x0][0x38c] ;  /* 0x0000e300ff169b82 */ /* 0x000e620000000800 */
[----:B------:R2:W-:Y:S04]  /*0b10*/  @!P0 STG.E desc[UR14][R10.64+0x600], R23 ;  /* 0x000600170a008986 */ /* 0x0005e8000c10190e */
[----:B------:R-:W1:Y:S04]  /*0b20*/  @!P1 LDG.E R18, desc[UR14][R14.64+0x800] ;  /* 0x0008000e0e129981 */ /* 0x000e68000c1e1900 */
[----:B------:R-:W1:Y:S01]  /*0b30*/  @!P1 LDG.E R21, desc[UR14][R12.64+0x800] ;  /* 0x0008000e0c159981 */ /* 0x000e62000c1e1900 */
[----:B------:R-:W-:Y:S01]  /*0b40*/  ISETP.GE.AND P0, PT, R19, R0, PT ;  /* 0x000000001300720c */ /* 0x000fe20003f06270 */
[----:B-1----:R-:W-:-:S12]  /*0b50*/  @!P1 FFMA R21, R18, R22, R21 ;  /* 0x0000001612159223 */ /* 0x002fd80000000015 */
[----:B------:R-:W1:Y:S01]  /*0b60*/  @!P0 LDC R22, c[0x0][0x38c] ;  /* 0x0000e300ff168b82 */ /* 0x000e620000000800 */
[----:B------:R2:W-:Y:S04]  /*0b70*/  @!P1 STG.E desc[UR14][R10.64+0x800], R21 ;  /* 0x000800150a009986 */ /* 0x0005e8000c10190e */
[----:B------:R-:W1:Y:S04]  /*0b80*/  @!P0 LDG.E R18, desc[UR14][R14.64+0xa00] ;  /* 0x000a000e0e128981 */ /* 0x000e68000c1e1900 */
[----:B------:R-:W1:Y:S01]  /*0b90*/  @!P0 LDG.E R19, desc[UR14][R12.64+0xa00] ;  /* 0x000a000e0c138981 */ /* 0x000e62000c1e1900 */
[----:B------:R-:W-:Y:S01]  /*0ba0*/  VIADD R17, R17, 0x380 ;  /* 0x0000038011117836 */ /* 0x000fe20000000000 */
[----:B------:R-:W-:Y:S01]  /*0bb0*/  IADD3 R16, PT, PT, R16, 0x8, RZ ;  /* 0x0000000810107810 */ /* 0x000fe20007ffe0ff */
[----:B------:R-:W-:Y:S03]  /*0bc0*/  BSSY.RECONVERGENT B0, `(.L_x_7) ;  /* 0x000000a000007945 */ /* 0x000fe60003800200 */
[----:B------:R-:W-:Y:S01]  /*0bd0*/  ISETP.NE.AND P1, PT, R16, R6, PT ;  /* 0x000000061000720c */ /* 0x000fe20003f25270 */
[----:B-1----:R-:W-:-:S05]  /*0be0*/  @!P0 FFMA R19, R18, R22, R19 ;  /* 0x0000001612138223 */ /* 0x002fca0000000013 */
[----:B------:R2:W-:Y:S01]  /*0bf0*/  @!P0 STG.E desc[UR14][R10.64+0xa00], R19 ;  /* 0x000a00130a008986 */ /* 0x0005e2000c10190e */
[----:B------:R-:W-:-:S13]  /*0c00*/  ISETP.GE.AND P0, PT, R17, R0, PT ;  /* 0x000000001100720c */ /* 0x000fda0003f06270 */
[----:B--2---:R-:W-:Y:S05]  /*0c10*/  @P0 BRA `(.L_x_8) ;  /* 0x0000000000100947 */ /* 0x004fea0003800000 */
[----:B------:R-:W0:Y:S04]  /*0c20*/  LDG.E R14, desc[UR14][R14.64+0xc00] ;  /* 0x000c000e0e0e7981 */ /* 0x000e28000c1e1900 */
[----:B------:R-:W0:Y:S02]  /*0c30*/  LDG.E R13, desc[UR14][R12.64+0xc00] ;  /* 0x000c000e0c0d7981 */ /* 0x000e24000c1e1900 */
[----:B0-----:R-:W-:-:S05]  /*0c40*/  FFMA R17, R14, UR4, R13 ;  /* 0x000000040e117c23 */ /* 0x001fca000800000d */
[----:B------:R1:W-:Y:S02]  /*0c50*/  STG.E desc[UR14][R10.64+0xc00], R17 ;  /* 0x000c00110a007986 */ /* 0x0003e4000c10190e */
.L_x_8:
[----:B0-----:R-:W-:Y:S05]  /*0c60*/  BSYNC.RECONVERGENT B0 ;  /* 0x0000000000007941 */ /* 0x001fea0003800200 */
.L_x_7:
[----:B------:R-:W-:Y:S05]  /*0c70*/  @P1 BRA `(.L_x_9) ;  /* 0xfffffff800f41947 */ /* 0x000fea000383ffff */
.L_x_6:
[----:B------:R-:W-:-:S13]  /*0c80*/  ISETP.NE.AND P0, PT, R20, RZ, PT ;  /* 0x000000ff1400720c */ /* 0x000fda0003f05270 */
[----:B------:R-:W-:Y:S05]  /*0c90*/  @!P0 EXIT ;  /* 0x000000000000894d */ /* 0x000fea0003800000 */
[----:B-1----:R-:W0:Y:S01]  /*0ca0*/  LDC R10, c[0x0][0x388] ;  /* 0x0000e200ff0a7b82 */ /* 0x002e220000000800 */
[----:B------:R-:W-:Y:S02]  /*0cb0*/  ISETP.GE.U32.AND P1, PT, R20, 0x4, PT ;  /* 0x000000041400780c */ /* 0x000fe40003f26070 */
[----:B0-----:R-:W-:-:S04]  /*0cc0*/  LOP3.LUT R22, R10, 0x3, RZ, 0xc0, !PT ;  /* 0x000000030a167812 */ /* 0x001fc800078ec0ff */
[----:B------:R-:W-:-:S07]  /*0cd0*/  ISETP.NE.AND P0, PT, R22, RZ, PT ;  /* 0x000000ff1600720c */ /* 0x000fce0003f05270 */
[----:B------:R-:W-:Y:S06]  /*0ce0*/  @!P1 BRA `(.L_x_10) ;  /* 0x0000000000a49947 */ /* 0x000fec0003800000 */
[----:B------:R-:W-:-:S05]  /*0cf0*/  IMAD R11, R6, 0x80, R7 ;  /* 0x00000080060b7824 */ /* 0x000fca00078e0207 */
[----:B------:R-:W-:-:S13]  /*0d00*/  ISETP.GE.AND P1, PT, R11, R0, PT ;  /* 0x000000000b00720c */ /* 0x000fda0003f26270 */
[C---:B------:R-:W-:Y:S01]  /*0d10*/  @!P1 IMAD.WIDE R14, R11.reuse, 0x4, R2 ;  /* 0x000000040b0e9825 */ /* 0x040fe200078e0202 */
[----:B------:R-:W0:Y:S03]  /*0d20*/  @!P1 LDC R23, c[0x0][0x38c] ;  /* 0x0000e300ff179b82 */ /* 0x000e260000000800 */
[C---:B------:R-:W-:Y:S02]  /*0d30*/  @!P1 IMAD.WIDE R18, R11.reuse, 0x4, R4 ;  /* 0x000000040b129825 */ /* 0x040fe400078e0204 */
[----:B------:R-:W0:Y:S04]  /*0d40*/  @!P1 LDG.E R14, desc[UR14][R14.64] ;  /* 0x0000000e0e0e9981 */ /* 0x000e28000c1e1900 */
[----:B------:R-:W0:Y:S01]  /*0d50*/  @!P1 LDG.E R19, desc[UR14][R18.64] ;  /* 0x0000000e12139981 */ /* 0x000e22000c1e1900 */
[C---:B------:R-:W-:Y:S01]  /*0d60*/  IADD3 R25, PT, PT, R11.reuse, 0x80, RZ ;  /* 0x000000800b197810 */ /* 0x040fe20007ffe0ff */
[----:B------:R-:W-:-:S03]  /*0d70*/  @!P1 IMAD.WIDE R12, R11, 0x4, R8 ;  /* 0x000000040b0c9825 */ /* 0x000fc600078e0208 */
[----:B------:R-:W-:-:S13]  /*0d80*/  ISETP.GE.AND P2, PT, R25, R0, PT ;  /* 0x000000001900720c */ /* 0x000fda0003f46270 */
[C---:B------:R-:W-:Y:S01]  /*0d90*/  @!P2 IMAD.WIDE R20, R25.reuse, 0x4, R2 ;  /* 0x000000041914a825 */ /* 0x040fe200078e0202 */
[----:B------:R-:W1:Y:S03]  /*0da0*/  @!P2 LDC R27, c[0x0][0x38c] ;  /* 0x0000e300ff1bab82 */ /* 0x000e660000000800 */
[----:B------:R-:W-:-:S04]  /*0db0*/  @!P2 IMAD.WIDE R16, R25, 0x4, R4 ;  /* 0x000000041910a825 */ /* 0x000fc800078e0204 */
[----:B0-----:R-:W-:-:S05]  /*0dc0*/  @!P1 FFMA R23, R14, R23, R19 ;  /* 0x000000170e179223 */ /* 0x001fca0000000013 */
[----:B------:R0:W-:Y:S04]  /*0dd0*/  @!P1 STG.E desc[UR14][R12.64], R23 ;  /* 0x000000170c009986 */ /* 0x0001e8000c10190e */
[----:B------:R-:W1:Y:S04]  /*0de0*/  @!P2 LDG.E R20, desc[UR14][R20.64] ;  /* 0x0000000e1414a981 */ /* 0x000e68000c1e1900 */
[----:B------:R2:W1:Y:S01]  /*0df0*/  @!P2 LDG.E R17, desc[UR14][R16.64] ;  /* 0x0000000e1011a981 */ /* 0x000462000c1e1900 */
[----:B------:R-:W-:Y:S02]  /*0e00*/  VIADD R29, R11, 0x100 ;  /* 0x000001000b1d7836 */ /* 0x000fe40000000000 */
[----:B------:R-:W-:-:S03]  /*0e10*/  @!P2 IMAD.WIDE R14, R25, 0x4, R8 ;  /* 0x00000004190ea825 */ /* 0x000fc600078e0208 */
[----:B------:R-:W-:-:S13]  /*0e20*/  ISETP.GE.AND P1, PT, R29, R0, PT ;  /* 0x000000001d00720c */ /* 0x000fda0003f26270 */
[C---:B------:R-:W-:Y:S01]  /*0e30*/  @!P1 IMAD.WIDE R24, R29.reuse, 0x4, R2 ;  /* 0x000000041d189825 */ /* 0x040fe200078e0202 */
[----:B--2---:R-:W2:Y:S03]  /*0e40*/  @!P1 LDC R16, c[0x0][0x38c] ;  /* 0x0000e300ff109b82 */ /* 0x004ea60000000800 */
[----:B------:R-:W-:-:S04]  /*0e50*/  @!P1 IMAD.WIDE R18, R29, 0x4, R4 ;  /* 0x000000041d129825 */ /* 0x000fc800078e0204 */
[----:B-1----:R-:W-:-:S05]  /*0e60*/  @!P2 FFMA R27, R20, R27, R17 ;  /* 0x0000001b141ba223 */ /* 0x002fca0000000011 */
[----:B------:R1:W-:Y:S04]  /*0e70*/  @!P2 STG.E desc[UR14][R14.64], R27 ;  /* 0x0000001b0e00a986 */ /* 0x0003e8000c10190e */
[----:B------:R-:W2:Y:S04]  /*0e80*/  @!P1 LDG.E R24, desc[UR14][R24.64] ;  /* 0x0000000e18189981 */ /* 0x000ea8000c1e1900 */
[----:B------:R-:W2:Y:S01]  /*0e90*/  @!P1 LDG.E R19, desc[UR14][R18.64] ;  /* 0x0000000e12139981 */ /* 0x000ea2000c1e1900 */
[----:B0-----:R-:W-:Y:S01]  /*0ea0*/  IADD3 R23, PT, PT, R11, 0x180, RZ ;  /* 0x000001800b177810 */ /* 0x001fe20007ffe0ff */
[----:B------:R-:W-:-:S03]  /*0eb0*/  @!P1 IMAD.WIDE R12, R29, 0x4, R8 ;  /* 0x000000041d0c9825 */ /* 0x000fc600078e0208 */
[----:B------:R-:W-:-:S13]  /*0ec0*/  ISETP.GE.AND P2, PT, R23, R0, PT ;  /* 0x000000001700720c */ /* 0x000fda0003f46270 */
[----:B------:R-:W-:-:S04]  /*0ed0*/  @!P2 IMAD.WIDE R20, R23, 0x4, R4 ;  /* 0x000000041714a825 */ /* 0x000fc800078e0204 */
[----:B--2---:R-:W-:Y:S01]  /*0ee0*/  @!P1 FFMA R11, R24, R16, R19 ;  /* 0x00000010180b9223 */ /* 0x004fe20000000013 */
[C---:B------:R-:W-:Y:S01]  /*0ef0*/  @!P2 IMAD.WIDE R16, R23.reuse, 0x4, R2 ;  /* 0x000000041710a825 */ /* 0x040fe200078e0202 */
[----:B------:R-:W0:Y:S03]  /*0f00*/  @!P2 LDC R19, c[0x0][0x38c] ;  /* 0x0000e300ff13ab82 */ /* 0x000e260000000800 */
[----:B------:R2:W-:Y:S04]  /*0f10*/  @!P1 STG.E desc[UR14][R12.64], R11 ;  /* 0x0000000b0c009986 */ /* 0x0005e8000c10190e */
[----:B------:R-:W0:Y:S04]  /*0f20*/  @!P2 LDG.E R16, desc[UR14][R16.64] ;  /* 0x0000000e1010a981 */ /* 0x000e28000c1e1900 */
[----:B------:R-:W0:Y:S01]  /*0f30*/  @!P2 LDG.E R21, desc[UR14][R20.64] ;  /* 0x0000000e1415a981 */ /* 0x000e22000c1e1900 */
[----:B-1----:R-:W-:-:S04]  /*0f40*/  @!P2 IMAD.WIDE R14, R23, 0x4, R8 ;  /* 0x00000004170ea825 */ /* 0x002fc800078e0208 */
[----:B------:R-:W-:Y:S02]  /*0f50*/  VIADD R6, R6, 0x4 ;  /* 0x0000000406067836 */ /* 0x000fe40000000000 */
[----:B0-----:R-:W-:-:S05]  /*0f60*/  @!P2 FFMA R19, R16, R19, R21 ;  /* 0x000000131013a223 */ /* 0x001fca0000000015 */
[----:B------:R2:W-:Y:S02]  /*0f70*/  @!P2 STG.E desc[UR14][R14.64], R19 ;  /* 0x000000130e00a986 */ /* 0x0005e4000c10190e */
.L_x_10:
[----:B------:R-:W-:Y:S05]  /*0f80*/  @!P0 EXIT ;  /* 0x000000000000894d */ /* 0x000fea0003800000 */
[----:B------:R-:W-:Y:S02]  /*0f90*/  ISETP.NE.AND P0, PT, R22, 0x1, PT ;  /* 0x000000011600780c */ /* 0x000fe40003f05270 */
[----:B------:R-:W-:-:S04]  /*0fa0*/  LOP3.LUT R10, R10, 0x1, RZ, 0xc0, !PT ;  /* 0x000000010a0a7812 */ /* 0x000fc800078ec0ff */
[----:B------:R-:W-:-:S07]  /*0fb0*/  ISETP.NE.U32.AND P2, PT, R10, 0x1, PT ;  /* 0x000000010a00780c */ /* 0x000fce0003f45070 */
[----:B------:R-:W-:Y:S06]  /*0fc0*/  @!P0 BRA `(.L_x_11) ;  /* 0x0000000000548947 */ /* 0x000fec0003800000 */
[----:B--2---:R-:W-:-:S04]  /*0fd0*/  LEA R15, R6, R7, 0x7 ;  /* 0x00000007060f7211 */ /* 0x004fc800078e38ff */
[----:B------:R-:W-:-:S13]  /*0fe0*/  ISETP.GE.AND P0, PT, R15, R0, PT ;  /* 0x000000000f00720c */ /* 0x000fda0003f06270 */
[C---:B------:R-:W-:Y:S01]  /*0ff0*/  @!P0 IMAD.WIDE R10, R15.reuse, 0x4, R2 ;  /* 0x000000040f0a8825 */ /* 0x040fe200078e0202 */
[----:B------:R-:W0:Y:S03]  /*1000*/  @!P0 LDC R21, c[0x0][0x38c] ;  /* 0x0000e300ff158b82 */ /* 0x000e260000000800 */
[C---:B------:R-:W-:Y:S02]  /*1010*/  @!P0 IMAD.WIDE R12, R15.reuse, 0x4, R4 ;  /* 0x000000040f0c8825 */ /* 0x040fe400078e0204 */
[----:B------:R-:W0:Y:S04]  /*1020*/  @!P0 LDG.E R10, desc[UR14][R10.64] ;  /* 0x0000000e0a0a8981 */ /* 0x000e28000c1e1900 */
[----:B------:R-:W0:Y:S01]  /*1030*/  @!P0 LDG.E R13, desc[UR14][R12.64] ;  /* 0x0000000e0c0d8981 */ /* 0x000e22000c1e1900 */
[----:B------:R-:W-:-:S02]  /*1040*/  VIADD R23, R15, 0x80 ;  /* 0x000000800f177836 */ /* 0x000fc40000000000 */
[----:B------:R-:W-:-:S03]  /*1050*/  @!P0 IMAD.WIDE R14, R15, 0x4, R8 ;  /* 0x000000040f0e8825 */ /* 0x000fc600078e0208 */
[----:B------:R-:W-:-:S13]  /*1060*/  ISETP.GE.AND P1, PT, R23, R0, PT ;  /* 0x000000001700720c */ /* 0x000fda0003f26270 */
[----:B------:R-:W-:-:S04]  /*1070*/  @!P1 IMAD.WIDE R16, R23, 0x4, R2 ;  /* 0x0000000417109825 */ /* 0x000fc800078e0202 */
[----:B------:R-:W-:-:S04]  /*1080*/  @!P1 IMAD.WIDE R18, R23, 0x4, R4 ;  /* 0x0000000417129825 */ /* 0x000fc800078e0204 */
[----:B0-----:R-:W-:Y:S02]  /*1090*/  @!P0 FFMA R21, R10, R21, R13 ;  /* 0x000000150a158223 */ /* 0x001fe4000000000d */
[----:B------:R-:W0:Y:S03]  /*10a0*/  @!P1 LDC R13, c[0x0][0x38c] ;  /* 0x0000e300ff0d9b82 */ /* 0x000e260000000800 */
[----:B------:R1:W-:Y:S04]  /*10b0*/  @!P0 STG.E desc[UR14][R14.64], R21 ;  /* 0x000000150e008986 */ /* 0x0003e8000c10190e */
[----:B------:R-:W0:Y:S04]  /*10c0*/  @!P1 LDG.E R16, desc[UR14][R16.64] ;  /* 0x0000000e10109981 */ /* 0x000e28000c1e1900 */
[----:B------:R-:W0:Y:S01]  /*10d0*/  @!P1 LDG.E R19, desc[UR14][R18.64] ;  /* 0x0000000e12139981 */ /* 0x000e22000c1e1900 */
[----:B------:R-:W-:Y:S01]  /*10e0*/  @!P1 IMAD.WIDE R10, R23, 0x4, R8 ;  /* 0x00000004170a9825 */ /* 0x000fe200078e0208 */
[----:B------:R-:W-:-:S03]  /*10f0*/  IADD3 R6, PT, PT, R6, 0x2, RZ ;  /* 0x0000000206067810 */ /* 0x000fc60007ffe0ff */
[----:B0-----:R-:W-:-:S05]  /*1100*/  @!P1 FFMA R13, R16, R13, R19 ;  /* 0x0000000d100d9223 */ /* 0x001fca0000000013 */
[----:B------:R1:W-:Y:S02]  /*1110*/  @!P1 STG.E desc[UR14][R10.64], R13 ;  /* 0x0000000d0a009986 */ /* 0x0003e4000c10190e */
.L_x_11:
[----:B------:R-:W-:Y:S05]  /*1120*/  @P2 EXIT ;  /* 0x000000000000294d */ /* 0x000fea0003800000 */
[----:B------:R-:W-:-:S05]  /*1130*/  IMAD R7, R6, 0x80, R7 ;  /* 0x0000008006077824 */ /* 0x000fca00078e0207 */
[----:B------:R-:W-:-:S13]  /*1140*/  ISETP.GE.AND P0, PT, R7, R0, PT ;  /* 0x000000000700720c */ /* 0x000fda0003f06270 */
[----:B------:R-:W-:Y:S05]  /*1150*/  @P0 EXIT ;  /* 0x000000000000094d */ /* 0x000fea0003800000 */
[C---:B------:R-:W-:Y:S01]  /*1160*/  IMAD.WIDE R2, R7.reuse, 0x4, R2 ;  /* 0x0000000407027825 */ /* 0x040fe200078e0202 */
[----:B------:R-:W0:Y:S03]  /*1170*/  LDCU UR4, c[0x0][0x38c] ;  /* 0x00007180ff0477ac */ /* 0x000e260008000800 */
[C---:B------:R-:W-:Y:S02]  /*1180*/  IMAD.WIDE R4, R7.reuse, 0x4, R4 ;  /* 0x0000000407047825 */ /* 0x040fe400078e0204 */
[----:B------:R-:W0:Y:S04]  /*1190*/  LDG.E R2, desc[UR14][R2.64] ;  /* 0x0000000e02027981 */ /* 0x000e28000c1e1900 */
[----:B------:R-:W0:Y:S01]  /*11a0*/  LDG.E R5, desc[UR14][R4.64] ;  /* 0x0000000e04057981 */ /* 0x000e22000c1e1900 */
[----:B------:R-:W-:-:S04]  /*11b0*/  IMAD.WIDE R8, R7, 0x4, R8 ;  /* 0x0000000407087825 */ /* 0x000fc800078e0208 */
[----:B0-----:R-:W-:-:S05]  /*11c0*/  FFMA R7, R2, UR4, R5 ;  /* 0x0000000402077c23 */ /* 0x001fca0008000005 */
[----:B------:R-:W-:Y:S01]  /*11d0*/  STG.E desc[UR14][R8.64], R7 ;  /* 0x0000000708007986 */ /* 0x000fe2000c10190e */
[----:B------:R-:W-:Y:S05]  /*11e0*/  EXIT ;  /* 0x000000000000794d */ /* 0x000fea0003800000 */
.L_x_5:
[----:B------:R-:W-:-:S13]  /*11f0*/  ISETP.GE.AND P0, PT, R10, 0x1, PT ;  /* 0x000000010a00780c */ /* 0x000fda0003f06270 */
[----:B------:R-:W-:Y:S05]  /*1200*/  @!P0 EXIT ;  /* 0x000000000000894d */ /* 0x000fea0003800000 */
[----:B------:R-:W-:Y:S01]  /*1210*/  ISETP.GE.U32.AND P0, PT, R10, 0x8, PT ;  /* 0x000000080a00780c */ /* 0x000fe20003f06070 */
[----:B------:R-:W-:-:S12]  /*1220*/  HFMA2 R0, -RZ, RZ, 0, 0 ;  /* 0x00000000ff007431 */ /* 0x000fd800000001ff */
[----:B------:R-:W-:Y:S05]  /*1230*/  @!P0 BRA `(.L_x_12) ;  /* 0x0000000400248947 */ /* 0x000fea0003800000 */
[----:B------:R-:W0:Y:S01]  /*1240*/  LDC.64 R12, c[0x0][0x398] ;  /* 0x0000e600ff0c7b82 */ /* 0x000e220000000a00 */
[----:B------:R-:W-:Y:S01]  /*1250*/  UIADD3 UR4, UP2, UPT, UR13, 0x600, URZ ;  /* 0x000006000d047890 */ /* 0x000fe2000ff5e0ff */
[----:B------:R-:W-:Y:S01]  /*1260*/  LOP3.LUT R0, R10, 0x7ffffff8, RZ, 0xc0, !PT ;  /* 0x7ffffff80a007812 */ /* 0x000fe200078ec0ff */
[----:B------:R-:W1:Y:S03]  /*1270*/  LDCU UR17, c[0x0][0x38c] ;  /* 0x00007180ff1177ac */ /* 0x000e660008000800 */
[----:B------:R-:W-:Y:S01]  /*1280*/  IADD3 R0, PT, PT, -R0, RZ, RZ ;  /* 0x000000ff00007210 */ /* 0x000fe20007ffe1ff */
[----:B------:R-:W-:Y:S01]  /*1290*/  UIADD3 UR10, UP1, UPT, UR4, UR10, URZ ;  /* 0x0000000a040a7290 */ /* 0x000fe2000ff3e0ff */
[----:B------:R-:W2:Y:S01]  /*12a0*/  LDC.64 R8, c[0x0][0x390] ;  /* 0x0000e400ff087b82 */ /* 0x000ea20000000a00 */
[----:B------:R-:W-:Y:S02]  /*12b0*/  UIADD3 UR8, UP0, UPT, UR4, UR8, URZ ;  /* 0x0000000804087290 */ /* 0x000fe4000ff1e0ff */
[----:B------:R-:W-:-:S02]  /*12c0*/  UIADD3.X UR5, UPT, UPT, URZ, UR16, URZ, UP2, !UPT ;  /* 0x00000010ff057290 */ /* 0x000fc400097fe4ff */
[----:B------:R-:W-:Y:S02]  /*12d0*/  UIADD3 UR4, UP2, UPT, UR4, UR6, URZ ;  /* 0x0000000604047290 */ /* 0x000fe4000ff5e0ff */
[----:B------:R-:W-:Y:S01]  /*12e0*/  UIADD3.X UR11, UPT, UPT, UR5, UR11, URZ, UP1, !UPT ;  /* 0x0000000b050b7290 */ /* 0x000fe20008ffe4ff */
[----:B------:R-:W3:Y:S01]  /*12f0*/  LDC.64 R14, c[0x0][0x3a8] ;  /* 0x0000ea00ff0e7b82 */ /* 0x000ee20000000a00 */
[----:B------:R-:W-:Y:S02]  /*1300*/  UIADD3.X UR9, UPT, UPT, UR5, UR9, URZ, UP0, !UPT ;  /* 0x0000000905097290 */ /* 0x000fe400087fe4ff */
[----:B------:R-:W-:Y:S01]  /*1310*/  UIADD3.X UR5, UPT, UPT, UR5, UR7, URZ, UP2, !UPT ;  /* 0x0000000705057290 */ /* 0x000fe200097fe4ff */
[----:B0-----:R-:W-:-:S04]  /*1320*/  IMAD.WIDE.U32 R10, R7, 0x4, R12 ;  /* 0x00000004070a7825 */ /* 0x001fc800078e000c */
[----:B--2---:R-:W-:-:S04]  /*1330*/  IMAD.WIDE.U32 R8, R7, 0x4, R8 ;  /* 0x0000000407087825 */ /* 0x004fc800078e0008 */
[----:B---3--:R-:W-:-:S04]  /*1340*/  IMAD.WIDE.U32 R12, R7, 0x4, R14 ;  /* 0x00000004070c7825 */ /* 0x008fc800078e000e */
[----:B-1----:R-:W-:-:S07]  /*1350*/  VIADD R7, R7, 0x80 ;  /* 0x0000008007077836 */ /* 0x002fce0000000000 */
.L_x_13:
[----:B------:R-:W-:Y:S02]  /*1360*/  IADD3 R22, P1, PT, R12, UR13, RZ ;  /* 0x0000000d0c167c10 */ /* 0x000fe4000ff3e0ff */
[----:B---3--:R-:W-:Y:S02]  /*1370*/  IADD3 R20, P0, PT, R10, UR13, RZ ;  /* 0x0000000d0a147c10 */ /* 0x008fe4000ff1e0ff */
[----:B------:R-:W-:Y:S02]  /*1380*/  IADD3.X R23, PT, PT, R13, UR16, RZ, P1, !PT ;  /* 0x000000100d177c10 */ /* 0x000fe40008ffe4ff */
[----:B------:R-:W-:-:S04]  /*1390*/  IADD3.X R21, PT, PT, R11, UR16, RZ, P0, !PT ;  /* 0x000000100b157c10 */ /* 0x000fc800087fe4ff */
[----:B------:R-:W2:Y:S04]  /*13a0*/  LDG.E R23, desc[UR14][R22.64] ;  /* 0x0000000e16177981 */ /* 0x000ea8000c1e1900 */
[----:B------:R-:W2:Y:S01]  /*13b0*/  LDG.E R20, desc[UR14][R20.64] ;  /* 0x0000000e14147981 */ /* 0x000ea2000c1e1900 */
[----:B------:R-:W-:Y:S01]  /*13c0*/  IADD3 R14, P0, PT, R8, UR13, RZ ;  /* 0x0000000d080e7c10 */ /* 0x000fe2000ff1e0ff */
[----:B------:R-:W-:Y:S01]  /*13d0*/  IMAD.U32 R17, RZ, RZ, UR11 ;  /* 0x0000000bff117e24 */ /* 0x000fe2000f8e00ff */
[----:B------:R-:W-:Y:S02]  /*13e0*/  MOV R16, UR10 ;  /* 0x0000000a00107c02 */ /* 0x000fe40008000f00 */
[----:B------:R-:W-:Y:S02]  /*13f0*/  MOV R18, UR4 ;  /* 0x0000000400127c02 */ /* 0x000fe40008000f00 */
[----:B------:R-:W-:Y:S01]  /*1400*/  MOV R19, UR5 ;  /* 0x0000000500137c02 */ /* 0x000fe20008000f00 */
[----:B------:R-:W-:Y:S01]  /*1410*/  IMAD.WIDE R16, R7, 0x4, R16 ;  /* 0x0000000407107825 */ /* 0x000fe200078e0210 */
[----:B------:R-:W-:-:S03]  /*1420*/  IADD3.X R15, PT, PT, R9, UR16, RZ, P0, !PT ;  /* 0x00000010090f7c10 */ /* 0x000fc600087fe4ff */
[----:B------:R-:W-:-:S04]  /*1430*/  IMAD.WIDE R18, R7, 0x4, R18 ;  /* 0x0000000407127825 */ /* 0x000fc800078e0212 */
[----:B--2---:R-:W-:-:S05]  /*1440*/  FFMA R25, R20, UR17, R23 ;  /* 0x0000001114197c23 */ /* 0x004fca0008000017 */
[----:B------:R0:W-:Y:S04]  /*1450*/  STG.E desc[UR14][R14.64], R25 ;  /* 0x000000190e007986 */ /* 0x0001e8000c10190e */
[----:B------:R-:W2:Y:S04]  /*1460*/  LDG.E R6, desc[UR14][R16.64+-0x600] ;  /* 0xfffa000e10067981 */ /* 0x000ea8000c1e1900 */
[----:B------:R-:W2:Y:S01]  /*1470*/  LDG.E R23, desc[UR14][R18.64+-0x600] ;  /* 0xfffa000e12177981 */ /* 0x000ea2000c1e1900 */
[----:B------:R-:W-:Y:S01]  /*1480*/  MOV R21, UR9 ;  /* 0x0000000900157c02 */ /* 0x000fe20008000f00 */
[----:B------:R-:W-:-:S04]  /*1490*/  IMAD.U32 R20, RZ, RZ, UR8 ;  /* 0x00000008ff147e24 */ /* 0x000fc8000f8e00ff */
[----:B------:R-:W-:-:S04]  /*14a0*/  IMAD.WIDE R20, R7, 0x4, R20 ;  /* 0x0000000407147825 */ /* 0x000fc800078e0214 */
[----:B--2---:R-:W-:-:S05]  /*14b0*/  FFMA R23, R6, UR17, R23 ;  /* 0x0000001106177c23 */ /* 0x004fca0008000017 */
[----:B------:R1:W-:Y:S04]  /*14c0*/  STG.E desc[UR14][R20.64+-0x600], R23 ;  /* 0xfffa001714007986 */ /* 0x0003e8000c10190e */
[----:B------:R-:W2:Y:S04]  /*14d0*/  LDG.E R6, desc[UR14][R16.64+-0x400] ;  /* 0xfffc000e10067981 */ /* 0x000ea8000c1e1900 */
[----:B------:R-:W2:Y:S02]  /*14e0*/  LDG.E R27, desc[UR14][R18.64+-0x400] ;  /* 0xfffc000e121b7981 */ /* 0x000ea4000c1e1900 */
[----:B--2---:R-:W-:-:S05]  /*14f0*/  FFMA R27, R6, UR17, R27 ;  /* 0x00000011061b7c23 */ /* 0x004fca000800001b */
[----:B------:R2:W-:Y:S04]  /*1500*/  STG.E desc[UR14][R20.64+-0x400], R27 ;  /* 0xfffc001b14007986 */ /* 0x0005e8000c10190e */
[----:B------:R-:W3:Y:S04]  /*1510*/  LDG.E R6, desc[UR14][R16.64+-0x200] ;  /* 0xfffe000e10067981 */ /* 0x000ee8000c1e1900 */
[----:B0-----:R-:W3:Y:S02]  /*1520*/  LDG.E R15, desc[UR14][R18.64+-0x200] ;  /* 0xfffe000e120f7981 */ /* 0x001ee4000c1e1900 */
[----:B---3--:R-:W-:-:S05]  /*1530*/  FFMA R15, R6, UR17, R15 ;  /* 0x00000011060f7c23 */ /* 0x008fca000800000f */
[----:B------:R0:W-:Y:S04]  /*1540*/  STG.E desc[UR14][R20.64+-0x200], R15 ;  /* 0xfffe000f14007986 */ /* 0x0001e8000c10190e */
[----:B------:R-:W3:Y:S04]  /*1550*/  LDG.E R6, desc[UR14][R16.64] ;  /* 0x0000000e10067981 */ /* 0x000ee8000c1e1900 */
[----:B------:R-:W3:Y:S02]  /*1560*/  LDG.E R25, desc[UR14][R18.64] ;  /* 0x0000000e12197981 */ /* 0x000ee4000c1e1900 */
[----:B---3--:R-:W-:-:S05]  /*1570*/  FFMA R25, R6, UR17, R25 ;  /* 0x0000001106197c23 */ /* 0x008fca0008000019 */
[----:B------:R3:W-:Y:S04]  /*1580*/  STG.E desc[UR14][R20.64], R25 ;  /* 0x0000001914007986 */ /* 0x0007e8000c10190e */
[----:B------:R-:W4:Y:S04]  /*1590*/  LDG.E R6, desc[UR14][R16.64+0x200] ;  /* 0x0002000e10067981 */ /* 0x000f28000c1e1900 */
[----:B-1----:R-:W4:Y:S02]  /*15a0*/  LDG.E R23, desc[UR14][R18.64+0x200] ;  /* 0x0002000e12177981 */ /* 0x002f24000c1e1900 */
[----:B----4-:R-:W-:-:S05]  /*15b0*/  FFMA R23, R6, UR17, R23 ;  /* 0x0000001106177c23 */ /* 0x010fca0008000017 */
[----:B------:R3:W-:Y:S04]  /*15c0*/  STG.E desc[UR14][R20.64+0x200], R23 ;  /* 0x0002001714007986 */ /* 0x0007e8000c10190e */
[----:B------:R-:W4:Y:S04]  /*15d0*/  LDG.E R6, desc[UR14][R16.64+0x400] ;  /* 0x0004000e10067981 */ /* 0x000f28000c1e1900 */
[----:B--2---:R-:W4:Y:S02]  /*15e0*/  LDG.E R27, desc[UR14][R18.64+0x400] ;  /* 0x0004000e121b7981 */ /* 0x004f24000c1e1900 */
[----:B----4-:R-:W-:-:S05]  /*15f0*/  FFMA R27, R6, UR17, R27 ;  /* 0x00000011061b7c23 */ /* 0x010fca000800001b */
[----:B------:R3:W-:Y:S04]  /*1600*/  STG.E desc[UR14][R20.64+0x400], R27 ;  /* 0x0004001b14007986 */ /* 0x0007e8000c10190e */
[----:B------:R-:W2:Y:S04]  /*1610*/  LDG.E R6, desc[UR14][R16.64+0x600] ;  /* 0x0006000e10067981 */ /* 0x000ea8000c1e1900 */
[----:B0-----:R-:W2:Y:S01]  /*1620*/  LDG.E R15, desc[UR14][R18.64+0x600] ;  /* 0x0006000e120f7981 */ /* 0x001ea2000c1e1900 */
[----:B------:R-:W-:-:S04]  /*1630*/  IADD3 R0, PT, PT, R0, 0x8, RZ ;  /* 0x0000000800007810 */ /* 0x000fc80007ffe0ff */
[----:B------:R-:W-:Y:S01]  /*1640*/  ISETP.NE.AND P0, PT, R0, RZ, PT ;  /* 0x000000ff0000720c */ /* 0x000fe20003f05270 */
[----:B------:R-:W-:Y:S01]  /*1650*/  UIADD3 UR13, UP0, UPT, UR13, 0x1000, URZ ;  /* 0x000010000d0d7890 */ /* 0x000fe2000ff1e0ff */
[----:B------:R-:W-:-:S03]  /*1660*/  VIADD R7, R7, 0x400 ;  /* 0x0000040007077836 */ /* 0x000fc60000000000 */
[----:B------:R-:W-:Y:S01]  /*1670*/  UIADD3.X UR16, UPT, UPT, URZ, UR16, URZ, UP0, !UPT ;  /* 0x00000010ff107290 */ /* 0x000fe200087fe4ff */
[----:B--2---:R-:W-:-:S05]  /*1680*/  FFMA R15, R6, UR17, R15 ;  /* 0x00000011060f7c23 */ /* 0x004fca000800000f */
[----:B------:R3:W-:Y:S02]  /*1690*/  STG.E desc[UR14][R20.64+0x600], R15 ;  /* 0x0006000f14007986 */ /* 0x0007e4000c10190e */
[----:B------:R-:W-:Y:S05]  /*16a0*/  @P0 BRA `(.L_x_13) ;  /* 0xfffffffc002c0947 */ /* 0x000fea000383ffff */
[----:B------:R-:W0:Y:S02]  /*16b0*/  LDC R0, c[0x0][0x388] ;  /* 0x0000e200ff007b82 */ /* 0x000e240000000800 */
[----:B0-----:R-:W-:-:S07]  /*16c0*/  LOP3.LUT R0, R0, 0x7ffffff8, RZ, 0xc0, !PT ;  /* 0x7ffffff800007812 */ /* 0x001fce00078ec0ff */
.L_x_12:
[----:B------:R-:W0:Y:S02]  /*16d0*/  LDC R14, c[0x0][0x388] ;  /* 0x0000e200ff0e7b82 */ /* 0x000e240000000800 */
[----:B0-----:R-:W-:-:S04]  /*16e0*/  LOP3.LUT R10, R14, 0x7, RZ, 0xc0, !PT ;  /* 0x000000070e0a7812 */ /* 0x001fc800078ec0ff */
[----:B------:R-:W-:-:S13]  /*16f0*/  ISETP.NE.AND P0, PT, R10, RZ, PT ;  /* 0x000000ff0a00720c */ /* 0x000fda0003f05270 */
[----:B------:R-:W-:Y:S05]  /*1700*/  @!P0 EXIT ;  /* 0x000000000000894d */ /* 0x000fea0003800000 */
[----:B------:R-:W0:Y:S01]  /*1710*/  LDCU.64 UR4, c[0x0][0x390] ;  /* 0x00007200ff0477ac */ /* 0x000e220008000a00 */
[----:B------:R-:W-:Y:S01]  /*1720*/  SHF.L.U32 R8, R14, 0x7, RZ ;  /* 0x000000070e087819 */ /* 0x000fe200000006ff */
[----:B---3--:R-:W1:Y:S01]  /*1730*/  S2R R15, SR_TID.X ;  /* 0x00000000000f7919 */ /* 0x008e620000002100 */
[----:B------:R-:W-:Y:S02]  /*1740*/  ISETP.GE.U32.AND P0, PT, R10, 0x4, PT ;  /* 0x000000040a00780c */ /* 0x000fe40003f06070 */
[----:B------:R-:W-:Y:S01]  /*1750*/  SHF.R.S32.HI R6, RZ, 0x1f, R8 ;  /* 0x0000001fff067819 */ /* 0x000fe20000011408 */
[----:B------:R-:W-:Y:S01]  /*1760*/  IMAD.WIDE.U32 R8, R8, UR12, RZ ;  /* 0x0000000c08087c25 */ /* 0x000fe2000f8e00ff */
[----:B------:R-:W-:-:S03]  /*1770*/  LOP3.LUT R18, R14, 0x3, RZ, 0xc0, !PT ;  /* 0x000000030e127812 */ /* 0x000fc600078ec0ff */
[----:B------:R-:W-:Y:S01]  /*1780*/  IMAD R7, R6, UR12, RZ ;  /* 0x0000000c06077c24 */ /* 0x000fe2000f8e02ff */
[----:B------:R-:W-:Y:S02]  /*1790*/  SHF.L.U32 R6, R8, 0x2, RZ ;  /* 0x0000000208067819 */ /* 0x000fe400000006ff */
[----:B------:R-:W-:Y:S01]  /*17a0*/  ISETP.NE.AND P1, PT, R18, RZ, PT ;  /* 0x000000ff1200720c */ /* 0x000fe20003f25270 */
[----:B------:R-:W-:Y:S01]  /*17b0*/  IMAD.IADD R7, R9, 0x1, R7 ;  /* 0x0000000109077824 */ /* 0x000fe200078e0207 */
[----:B0-----:R-:W-:-:S04]  /*17c0*/  IADD3 R6, P2, PT, R6, UR4, RZ ;  /* 0x0000000406067c10 */ /* 0x001fc8000ff5e0ff */
[----:B------:R-:W-:-:S04]  /*17d0*/  SHF.L.U64.HI R7, R8, 0x2, R7 ;  /* 0x0000000208077819 */ /* 0x000fc80000010207 */
[----:B------:R-:W-:Y:S01]  /*17e0*/  IADD3.X R7, PT, PT, R7, UR5, RZ, P2, !PT ;  /* 0x0000000507077c10 */ /* 0x000fe200097fe4ff */
[----:B------:R-:W-:Y:S06]  /*17f0*/  @!P0 BRA `(.L_x_14) ;  /* 0x0000000000588947 */ /* 0x000fec0003800000 */
[----:B-1----:R-:W-:Y:S01]  /*1800*/  LEA R13, R0, R15, 0x7 ;  /* 0x0000000f000d7211 */ /* 0x002fe200078e38ff */
[----:B------:R-:W0:Y:S04]  /*1810*/  LDCU UR4, c[0x0][0x38c] ;  /* 0x00007180ff0477ac */ /* 0x000e280008000800 */
[----:B------:R-:W-:-:S04]  /*1820*/  IMAD.WIDE R10, R13, 0x4, R2 ;  /* 0x000000040d0a7825 */ /* 0x000fc800078e0202 */
[C---:B------:R-:W-:Y:S01]  /*1830*/  IMAD.WIDE R8, R13.reuse, 0x4, R4 ;  /* 0x000000040d087825 */ /* 0x040fe200078e0204 */
[----:B------:R-:W0:Y:S04]  /*1840*/  LDG.E R16, desc[UR14][R10.64] ;  /* 0x0000000e0a107981 */ /* 0x000e28000c1e1900 */
[----:B------:R-:W0:Y:S01]  /*1850*/  LDG.E R17, desc[UR14][R8.64] ;  /* 0x0000000e08117981 */ /* 0x000e22000c1e1900 */
[----:B------:R-:W-:-:S04]  /*1860*/  IMAD.WIDE R12, R13, 0x4, R6 ;  /* 0x000000040d0c7825 */ /* 0x000fc800078e0206 */
[----:B0-----:R-:W-:-:S05]  /*1870*/  FFMA R17, R16, UR4, R17 ;  /* 0x0000000410117c23 */ /* 0x001fca0008000011 */
[----:B------:R0:W-:Y:S04]  /*1880*/  STG.E desc[UR14][R12.64], R17 ;  /* 0x000000110c007986 */ /* 0x0001e8000c10190e */
[----:B------:R-:W2:Y:S04]  /*1890*/  LDG.E R16, desc[UR14][R10.64+0x200] ;  /* 0x0002000e0a107981 */ /* 0x000ea8000c1e1900 */
[----:B------:R-:W2:Y:S02]  /*18a0*/  LDG.E R19, desc[UR14][R8.64+0x200] ;  /* 0x0002000e08137981 */ /* 0x000ea4000c1e1900 */
[----:B--2---:R-:W-:-:S05]  /*18b0*/  FFMA R19, R16, UR4, R19 ;  /* 0x0000000410137c23 */ /* 0x004fca0008000013 */
[----:B------:R0:W-:Y:S04]  /*18c0*/  STG.E desc[UR14][R12.64+0x200], R19 ;  /* 0x000200130c007986 */ /* 0x0001e8000c10190e */
[----:B------:R-:W2:Y:S04]  /*18d0*/  LDG.E R16, desc[UR14][R10.64+0x400] ;  /* 0x0004000e0a107981 */ /* 0x000ea8000c1e1900 */
[----:B------:R-:W2:Y:S02]  /*18e0*/  LDG.E R21, desc[UR14][R8.64+0x400] ;  /* 0x0004000e08157981 */ /* 0x000ea4000c1e1900 */
[----:B--2---:R-:W-:-:S05]  /*18f0*/  FFMA R21, R16, UR4, R21 ;  /* 0x0000000410157c23 */ /* 0x004fca0008000015 */
[----:B------:R0:W-:Y:S04]  /*1900*/  STG.E desc[UR14][R12.64+0x400], R21 ;  /* 0x000400150c007986 */ /* 0x0001e8000c10190e */
[----:B------:R-:W2:Y:S04]  /*1910*/  LDG.E R16, desc[UR14][R10.64+0x600] ;  /* 0x0006000e0a107981 */ /* 0x000ea8000c1e1900 */
[----:B------:R-:W2:Y:S01]  /*1920*/  LDG.E R23, desc[UR14][R8.64+0x600] ;  /* 0x0006000e08177981 */ /* 0x000ea2000c1e1900 */
[----:B------:R-:W-:Y:S01]  /*1930*/  IADD3 R0, PT, PT, R0, 0x4, RZ ;  /* 0x0000000400007810 */ /* 0x000fe20007ffe0ff */
[----:B--2---:R-:W-:-:S05]  /*1940*/  FFMA R23, R16, UR4, R23 ;  /* 0x0000000410177c23 */ /* 0x004fca0008000017 */
[----:B------:R0:W-:Y:S02]  /*1950*/  STG.E desc[UR14][R12.64+0x600], R23 ;  /* 0x000600170c007986 */ /* 0x0001e4000c10190e */
.L_x_14:
[----:B------:R-:W-:Y:S05]  /*1960*/  @!P1 EXIT ;  /* 0x000000000000994d */ /* 0x000fea0003800000 */
[----:B------:R-:W-:Y:S02]  /*1970*/  ISETP.NE.AND P0, PT, R18, 0x1, PT ;  /* 0x000000011200780c */ /* 0x000fe40003f05270 */
[----:B------:R-:W-:-:S04]  /*1980*/  LOP3.LUT R14, R14, 0x1, RZ, 0xc0, !PT ;  /* 0x000000010e0e7812 */ /* 0x000fc800078ec0ff */
[----:B------:R-:W-:-:S07]  /*1990*/  ISETP.NE.U32.AND P1, PT, R14, 0x1, PT ;  /* 0x000000010e00780c */ /* 0x000fce0003f25070 */
[----:B------:R-:W-:Y:S06]  /*19a0*/  @!P0 BRA `(.L_x_15) ;  /* 0x0000000000388947 */ /* 0x000fec0003800000 */
[----:B01----:R-:W-:Y:S01]  /*19b0*/  IMAD R13, R0, 0x80, R15 ;  /* 0x00000080000d7824 */ /* 0x003fe200078e020f */
[----:B------:R-:W0:Y:S03]  /*19c0*/  LDCU UR4, c[0x0][0x38c] ;  /* 0x00007180ff0477ac */ /* 0x000e260008000800 */
[----:B------:R-:W-:-:S04]  /*19d0*/  IMAD.WIDE R8, R13, 0x4, R2 ;  /* 0x000000040d087825 */ /* 0x000fc800078e0202 */
[C---:B------:R-:W-:Y:S01]  /*19e0*/  IMAD.WIDE R10, R13.reuse, 0x4, R4 ;  /* 0x000000040d0a7825 */ /* 0x040fe200078e0204 */
[----:B------:R-:W0:Y:S04]  /*19f0*/  LDG.E R14, desc[UR14][R8.64] ;  /* 0x0000000e080e7981 */ /* 0x000e28000c1e1900 */
[----:B------:R-:W0:Y:S01]  /*1a00*/  LDG.E R17, desc[UR14][R10.64] ;  /* 0x0000000e0a117981 */ /* 0x000e22000c1e1900 */
[----:B------:R-:W-:-:S04]  /*1a10*/  IMAD.WIDE R12, R13, 0x4, R6 ;  /* 0x000000040d0c7825 */ /* 0x000fc800078e0206 */
[----:B0-----:R-:W-:-:S05]  /*1a20*/  FFMA R17, R14, UR4, R17 ;  /* 0x000000040e117c23 */ /* 0x001fca0008000011 */
[----:B------:R2:W-:Y:S04]  /*1a30*/  STG.E desc[UR14][R12.64], R17 ;  /* 0x000000110c007986 */ /* 0x0005e8000c10190e */
[----:B------:R-:W3:Y:S04]  /*1a40*/  LDG.E R14, desc[UR14][R8.64+0x200] ;  /* 0x0002000e080e7981 */ /* 0x000ee8000c1e1900 */
[----:B------:R-:W3:Y:S01]  /*1a50*/  LDG.E R19, desc[UR14][R10.64+0x200] ;  /* 0x0002000e0a137981 */ /* 0x000ee2000c1e1900 */
[----:B------:R-:W-:Y:S01]  /*1a60*/  IADD3 R0, PT, PT, R0, 0x2, RZ ;  /* 0x0000000200007810 */ /* 0x000fe20007ffe0ff */
[----:B---3--:R-:W-:-:S05]  /*1a70*/  FFMA R19, R14, UR4, R19 ;  /* 0x000000040e137c23 */ /* 0x008fca0008000013 */
[----:B------:R2:W-:Y:S02]  /*1a80*/  STG.E desc[UR14][R12.64+0x200], R19 ;  /* 0x000200130c007986 */ /* 0x0005e4000c10190e */
.L_x_15:
[----:B------:R-:W-:Y:S05]  /*1a90*/  @P1 EXIT ;  /* 0x000000000000194d */ /* 0x000fea0003800000 */
[----:B-1----:R-:W-:Y:S01]  /*1aa0*/  LEA R15, R0, R15, 0x7 ;  /* 0x0000000f000f7211 */ /* 0x002fe200078e38ff */
[----:B------:R-:W1:Y:S04]  /*1ab0*/  LDCU UR4, c[0x0][0x38c] ;  /* 0x00007180ff0477ac */ /* 0x000e680008000800 */
[----:B------:R-:W-:-:S04]  /*1ac0*/  IMAD.WIDE R2, R15, 0x4, R2 ;  /* 0x000000040f027825 */ /* 0x000fc800078e0202 */
[C---:B------:R-:W-:Y:S02]  /*1ad0*/  IMAD.WIDE R4, R15.reuse, 0x4, R4 ;  /* 0x000000040f047825 */ /* 0x040fe400078e0204 */
[----:B------:R-:W1:Y:S04]  /*1ae0*/  LDG.E R2, desc[UR14][R2.64] ;  /* 0x0000000e02027981 */ /* 0x000e68000c1e1900 */
[----:B------:R-:W1:Y:S01]  /*1af0*/  LDG.E R5, desc[UR14][R4.64] ;  /* 0x0000000e04057981 */ /* 0x000e62000c1e1900 */
[----:B------:R-:W-:-:S04]  /*1b00*/  IMAD.WIDE R6, R15, 0x4, R6 ;  /* 0x000000040f067825 */ /* 0x000fc800078e0206 */
[----:B-1----:R-:W-:-:S05]  /*1b10*/  FFMA R9, R2, UR4, R5 ;  /* 0x0000000402097c23 */ /* 0x002fca0008000005 */
[----:B------:R-:W-:Y:S01]  /*1b20*/  STG.E desc[UR14][R6.64], R9 ;  /* 0x0000000906007986 */ /* 0x000fe2000c10190e */
[----:B------:R-:W-:Y:S05]  /*1b30*/  EXIT ;  /* 0x000000000000794d */ /* 0x000fea0003800000 */
.L_x_16:
[----:B------:R-:W-:-:S00]  /*1b40*/  BRA `(.L_x_16) ;  /* 0xfffffffc00fc7947 */ /* 0x000fc0000383ffff */
[----:B------:R-:W-:-:S00]  /*1b50*/  NOP ;  /* 0x0000000000007918 */ /* 0x000fc00000000000 */
        /* <DEDUP_REMOVED lines=10> */
.L_x_35:


//--------------------- .text._ZN3cub18CUB_300001_SM_10006detail9transform16transform_kernelINS2_10policy_hubILb1EN4cuda3std3__45tupleIJN6thrust24THRUST_300001_SM_1000_NS6detail15normal_iteratorINSA_10device_ptrIfEEEESF_EEEE10policy1000Ei7functorSF_JPfSK_EEEvT0_iT1_T2_DpNS2_10kernel_argIT3_EE --------------------------
	.section	.text._ZN3cub18CUB_300001_SM_10006detail9transform16transform_kernelINS2_10policy_hubILb1EN4cuda3std3__45tupleIJN6thrust24THRUST_300001_SM_1000_NS6detail15normal_iteratorINSA_10device_ptrIfEEEESF_EEEE10policy1000Ei7functorSF_JPfSK_EEEvT0_iT1_T2_DpNS2_10kernel_argIT3_EE,"ax",@progbits
	.align	128
        .global         _ZN3cub18CUB_300001_SM_10006detail9transform16transform_kernelINS2_10policy_hubILb1EN4cuda3std3__45tupleIJN6thrust24THRUST_300001_SM_1000_NS6detail15normal_iteratorINSA_10device_ptrIfEEEESF_EEEE10policy1000Ei7functorSF_JPfSK_EEEvT0_iT1_T2_DpNS2_10kernel_argIT3_EE
        .type           _ZN3cub18CUB_300001_SM_10006detail9transform16transform_kernelINS2_10policy_hubILb1EN4cuda3std3__45tupleIJN6thrust24THRUST_300001_SM_1000_NS6detail15normal_iteratorINSA_10device_ptrIfEEEESF_EEEE10policy1000Ei7functorSF_JPfSK_EEEvT0_iT1_T2_DpNS2_10kernel_argIT3_EE,@function
        .size           _ZN3cub18CUB_300001_SM_10006detail9transform16transform_kernelINS2_10policy_hubILb1EN4cuda3std3__45tupleIJN6thrust24THRUST_300001_SM_1000_NS6detail15normal_iteratorINSA_10device_ptrIfEEEESF_EEEE10policy1000Ei7functorSF_JPfSK_EEEvT0_iT1_T2_DpNS2_10kernel_argIT3_EE,(.L_x_36 - _ZN3cub18CUB_300001_SM_10006detail9transform16transform_kernelINS2_10policy_hubILb1EN4cuda3std3__45tupleIJN6thrust24THRUST_300001_SM_1000_NS6detail15normal_iteratorINSA_10device_ptrIfEEEESF_EEEE10policy1000Ei7functorSF_JPfSK_EEEvT0_iT1_T2_DpNS2_10kernel_argIT3_EE)
        .other          _ZN3cub18CUB_300001_SM_10006detail9transform16transform_kernelINS2_10policy_hubILb1EN4cuda3std3__45tupleIJN6thrust24THRUST_300001_SM_1000_NS6detail15normal_iteratorINSA_10device_ptrIfEEEESF_EEEE10policy1000Ei7functorSF_JPfSK_EEEvT0_iT1_T2_DpNS2_10kernel_argIT3_EE,@"STO_CUDA_ENTRY STV_DEFAULT"
_ZN3cub18CUB_300001_SM_10006detail9transform16transform_kernelINS2_10policy_hubILb1EN4cuda3std3__45tupleIJN6thrust24THRUST_300001_SM_1000_NS6detail15normal_iteratorINSA_10device_ptrIfEEEESF_EEEE10policy1000Ei7functorSF_JPfSK_EEEvT0_iT1_T2_DpNS2_10kernel_argIT3_EE:
.text._ZN3cub18CUB_300001_SM_10006detail9transform16transform_kernelINS2_10policy_hubILb1EN4cuda3std3__45tupleIJN6thrust24THRUST_300001_SM_1000_NS6detail15normal_iteratorINSA_10device_ptrIfEEEESF_EEEE10policy1000Ei7functorSF_JPfSK_EEEvT0_iT1_T2_DpNS2_10kernel_argIT3_EE:
[----:B------:R-:W-:Y:S08]  /*0000*/  LDC R1, c[0x0][0x37c] ;  /* 0x0000df00ff017b82 */ /* 0x000ff00000000800 */
[----:B------:R-:W0:Y:S01]  /*0010*/  S2UR UR18, SR_CTAID.X ;  /* 0x00000000001279c3 */ /* 0x000e220000002500 */
[----:B------:R-:W1:Y:S01]  /*0020*/  LDCU.64 UR12, c[0x0][0x380] ;  /* 0x00007000ff0c77ac */ /* 0x000e620008000a00 */
[----:B------:R-:W2:Y:S01]  /*0030*/  S2R R0, SR_TID.X ;  /* 0x0000000000007919 */ /* 0x000ea20000002100 */
[----:B------:R-:W-:Y:S01]  /*0040*/  BSSY.RECONVERGENT B0, `(.L_x_17) ;  /* 0x0000020000007945 */ /* 0x000fe20003800200 */
[----:B-1----:R-:W-:-:S04]  /*0050*/  USHF.L.U32 UR11, UR13, 0x7, URZ ;  /* 0x000000070d0b7899 */ /* 0x002fc800080006ff */
[----:B0-----:R-:W-:-:S04]  /*0060*/  UIMAD UR8, UR11, UR18, URZ ;  /* 0x000000120b0872a4 */ /* 0x001fc8000f8e02ff */
[----:B------:R-:W-:-:S04]  /*0070*/  UIADD3 UR10, UPT, UPT, -UR8, UR12, URZ ;  /* 0x0000000c080a7290 */ /* 0x000fc8000fffe1ff */
[----:B------:R-:W-:Y:S01]  /*0080*/  UISETP.LT.AND UP0, UPT, UR11, UR10, UPT ;  /* 0x0000000a0b00728c */ /* 0x000fe2000bf01270 */
[----:B--2---:R-:W-:-:S03]  /*0090*/  SHF.L.U32 R4, R0, 0x7, RZ ;  /* 0x0000000700047819 */ /* 0x004fc600000006ff */
[----:B------:R-:W-:-:S04]  /*00a0*/  USEL UR12, UR11, UR10, UP0 ;  /* 0x0000000a0b0c7287 */ /* 0x000fc80008000000 */
[----:B------:R-:W-:-:S06]  /*00b0*/  USHF.L.U32 UR4, UR12, 0x2, URZ ;  /* 0x000000020c047899 */ /* 0x000fcc00080006ff */
[----:B------:R-:W-:-:S13]  /*00c0*/  ISETP.GE.AND P0, PT, R4, UR4, PT ;  /* 0x0000000404007c0c */ /* 0x000fda000bf06270 */
[----:B------:R-:W-:Y:S05]  /*00d0*/  @P0 BRA `(.L_x_18) ;  /* 0x0000000000580947 */ /* 0x000fea0003800000 */
[----:B------:R-:W0:Y:S01]  /*00e0*/  LDC.64 R2, c[0x0][0x398] ;  /* 0x0000e600ff027b82 */ /* 0x000e220000000a00 */
[----:B------:R-:W-:Y:S01]  /*00f0*/  MOV R7, UR8 ;  /* 0x0000000800077c02 */ /* 0x000fe20008000f00 */
[----:B------:R-:W-:Y:S01]  /*0100*/  BSSY.RECONVERGENT B1, `(.L_x_19) ;  /* 0x000000a000017945 */ /* 0x000fe20003800200 */
[----:B------:R-:W-:Y:S02]  /*0110*/  IMAD.MOV.U32 R5, RZ, RZ, R4 ;  /* 0x000000ffff057224 */ /* 0x000fe400078e0004 */
[----:B0-----:R-:W-:-:S04]  /*0120*/  IMAD.WIDE.U32 R2, R0, 0x80, R2 ;  /* 0x0000008000027825 */ /* 0x001fc800078e0002 */
[----:B------:R-:W-:-:S07]  /*0130*/  IMAD.WIDE R2, R7, 0x4, R2 ;  /* 0x0000000407027825 */ /* 0x000fce00078e0202 */
.L_x_20:
[----:B------:R-:W-:Y:S01]  /*0140*/  IADD3 R5, PT, PT, R5, 0x4000, RZ ;  /* 0x0000400005057810 */ /* 0x000fe20007ffe0ff */
[----:B------:R0:W-:Y:S03]  /*0150*/  CCTL.E.PF2 [R2] ;  /* 0x000000000200798f */ /* 0x0001e60000800100 */
[----:B------:R-:W-:Y:S02]  /*0160*/  ISETP.GE.AND P0, PT, R5, UR4, PT ;  /* 0x0000000405007c0c */ /* 0x000fe4000bf06270 */
[----:B0-----:R-:W-:-:S04]  /*0170*/  IADD3 R2, P1, PT, R2, 0x4000, RZ ;  /* 0x0000400002027810 */ /* 0x001fc80007f3e0ff */
[----:B------:R-:W-:-:S07]  /*0180*/  IADD3.X R3, PT, PT, RZ, R3, RZ, P1, !PT ;  /* 0x00000003ff037210 */ /* 0x000fce0000ffe4ff */
[----:B------:R-:W-:Y:S05]  /*0190*/  @!P0 BRA `(.L_x_20) ;  /* 0xfffffffc00e88947 */ /* 0x000fea000383ffff */
[----:B------:R-:W-:Y:S05]  /*01a0*/  BSYNC.RECONVERGENT B1 ;  /* 0x0000000000017941 */ /* 0x000fea0003800200 */
.L_x_19:
[----:B------:R-:W0:Y:S02]  /*01b0*/  LDC.64 R2, c[0x0][0x3a8] ;  /* 0x0000ea00ff027b82 */ /* 0x000e240000000a00 */
[----:B0-----:R-:W-:-:S04]  /*01c0*/  IMAD.WIDE.U32 R2, R0, 0x80, R2 ;  /* 0x0000008000027825 */ /* 0x001fc800078e0002 */
[----:B------:R-:W-:-:S07]  /*01d0*/  IMAD.WIDE R2, R7, 0x4, R2 ;  /* 0x0000000407027825 */ /* 0x000fce00078e0202 */
.L_x_21:
[----:B------:R-:W-:Y:S01]  /*01e0*/  VIADD R4, R4, 0x4000 ;  /* 0x0000400004047836 */ /* 0x000fe20000000000 */
[----:B------:R0:W-:Y:S04]  /*01f0*/  CCTL.E.PF2 [R2] ;  /* 0x000000000200798f */ /* 0x0001e80000800100 */
[----:B------:R-:W-:Y:S02]  /*0200*/  ISETP.GE.AND P0, PT, R4, UR4, PT ;  /* 0x0000000404007c0c */ /* 0x000fe4000bf06270 */
[----:B0-----:R-:W-:-:S04]  /*0210*/  IADD3 R2, P1, PT, R2, 0x4000, RZ ;  /* 0x0000400002027810 */ /* 0x001fc80007f3e0ff */
[----:B------:R-:W-:-:S07]  /*0220*/  IADD3.X R3, PT, PT, RZ, R3, RZ, P1, !PT ;  /* 0x00000003ff037210 */ /* 0x000fce0000ffe4ff */
[----:B------:R-:W-:Y:S05]  /*0230*/  @!P0 BRA `(.L_x_21) ;  /* 0xfffffffc00e88947 */ /* 0x000fea000383ffff */
.L_x_18:
[----:B------:R-:W-:Y:S05]  /*0240*/  BSYNC.RECONVERGENT B0 ;  /* 0x0000000000007941 */ /* 0x000fea0003800200 */
.L_x_17:
[----:B------:R-:W0:Y:S01]  /*0250*/  LDCU.128 UR4, c[0x0][0x390] ;  /* 0x00007200ff0477ac */ /* 0x000e220008000c00 */
[----:B------:R-:W-:Y:S01]  /*0260*/  UIMAD.WIDE UR8, UR8, 0x4, URZ ;  /* 0x00000004080878a5 */ /* 0x000fe2000f8e02ff */
[----:B------:R-:W1:Y:S01]  /*0270*/  LDCU.64 UR20, c[0x0][0x358] ;  /* 0x00006b00ff1477ac */ /* 0x000e620008000a00 */
[----:B------:R-:W2:Y:S02]  /*0280*/  LDCU.64 UR14, c[0x0][0x3a8] ;  /* 0x00007500ff0e77ac */ /* 0x000ea40008000a00 */
[----:B0-----:R-:W-:-:S04]  /*0290*/  UIADD3 UR16, UP0, UPT, UR8, UR4, URZ ;  /* 0x0000000408107290 */ /* 0x001fc8000ff1e0ff */
[----:B------:R-:W-:Y:S02]  /*02a0*/  UIADD3.X UR17, UPT, UPT, UR9, UR5, URZ, UP0, !UPT ;  /* 0x0000000509117290 */ /* 0x000fe400087fe4ff */
[----:B------:R-:W-:-:S09]  /*02b0*/  UISETP.GT.AND UP0, UPT, UR11, UR10, UPT ;  /* 0x0000000a0b00728c */ /* 0x000fd2000bf04270 */
[----:B-12---:R-:W-:Y:S05]  /*02c0*/  BRA.U UP0, `(.L_x_22) ;  /* 0x0000000900687547 */ /* 0x006fea000b800000 */
[----:B------:R-:W-:-:S06]  /*02d0*/  UISETP.GE.AND UP0, UPT, UR13, 0x1, UPT ;  /* 0x000000010d00788c */ /* 0x000fcc000bf06270 */
[----:B------:R-:W-:-:S13]  /*02e0*/  PLOP3.LUT P0, PT, PT, PT, UP0, 0x80, 0x8 ;  /* 0x000000000008781c */ /* 0x000fda0003f0f008 */
[----:B------:R-:W-:Y:S05]  /*02f0*/  @!P0 EXIT ;  /* 0x000000000000894d */ /* 0x000fea0003800000 */
[----:B------:R-:W-:Y:S01]  /*0300*/  UISETP.GE.U32.AND UP0, UPT, UR13, 0x8, UPT ;  /* 0x000000080d00788c */ /* 0x000fe2000bf06070 */
[----:B------:R-:W-:-:S08]  /*0310*/  HFMA2 R10, -RZ, RZ, 0, 0 ;  /* 0x00000000ff0a7431 */ /* 0x000fd000000001ff */
[----:B------:R-:W-:Y:S05]  /*0320*/  BRA.U !UP0, `(.L_x_23) ;  /* 0x00000005082c7547 */ /* 0x000fea000b800000 */
[----:B------:R-:W0:Y:S01]  /*0330*/  LDC.64 R2, c[0x0][0x390] ;  /* 0x0000e400ff027b82 */ /* 0x000e220000000a00 */
[----:B------:R-:W-:Y:S01]  /*0340*/  UMOV UR10, UR8 ;  /* 0x00000008000a7c82 */ /* 0x000fe20008000000 */
[----:B------:R-:W-:Y:S01]  /*0350*/  UMOV UR11, UR9 ;  /* 0x00000009000b7c82 */ /* 0x000fe20008000000 */
[----:B------:R-:W-:Y:S02]  /*0360*/  UIADD3 UR9, UP2, UPT, UR10, 0x600, URZ ;  /* 0x000006000a097890 */ /* 0x000fe4000ff5e0ff */
[----:B------:R-:W-:Y:S02]  /*0370*/  ULOP3.LUT UR8, UR13, 0x7ffffff8, URZ, 0xc0, !UPT ;  /* 0x7ffffff80d087892 */ /* 0x000fe4000f8ec0ff */
[----:B------:R-:W-:Y:S01]  /*0380*/  UIADD3 UR12, UP0, UPT, UR9, UR4, URZ ;  /* 0x00000004090c7290 */ /* 0x000fe2000ff1e0ff */
[----:B------:R-:W1:Y:S01]  /*0390*/  LDC.64 R4, c[0x0][0x398] ;  /* 0x0000e600ff047b82 */ /* 0x000e620000000a00 */
[----:B------:R-:W-:Y:S02]  /*03a0*/  UIADD3.X UR4, UPT, UPT, URZ, UR11, URZ, UP2, !UPT ;  /* 0x0000000bff047290 */ /* 0x000fe400097fe4ff */
[----:B------:R-:W-:-:S02]  /*03b0*/  UIADD3 UR6, UP1, UPT, UR9, UR6, URZ ;  /* 0x0000000609067290 */ /* 0x000fc4000ff3e0ff */
[----:B------:R-:W-:Y:S01]  /*03c0*/  UIADD3 UR14, UP2, UPT, UR9, UR14, URZ ;  /* 0x0000000e090e7290 */ /* 0x000fe2000ff5e0ff */
[----:B------:R-:W2:Y:S02]  /*03d0*/  LDCU UR19, c[0x0][0x388] ;  /* 0x00007100ff1377ac */ /* 0x000ea40008000800 */
[----:B------:R-:W3:Y:S01]  /*03e0*/  LDC.64 R6, c[0x0][0x3a8] ;  /* 0x0000ea00ff067b82 */ /* 0x000ee20000000a00 */
[----:B------:R-:W-:Y:S02]  /*03f0*/  UIADD3.X UR7, UPT, UPT, UR4, UR7, URZ, UP1, !UPT ;  /* 0x0000000704077290 */ /* 0x000fe40008ffe4ff */
[----:B------:R-:W-:Y:S02]  /*0400*/  UIADD3.X UR5, UPT, UPT, UR4, UR5, URZ, UP0, !UPT ;  /* 0x0000000504057290 */ /* 0x000fe400087fe4ff */
[----:B------:R-:W-:Y:S01]  /*0410*/  UIADD3.X UR15, UPT, UPT, UR4, UR15, URZ, UP2, !UPT ;  /* 0x0000000f040f7290 */ /* 0x000fe200097fe4ff */
[----:B0-----:R-:W-:Y:S01]  /*0420*/  IMAD.WIDE.U32 R2, R0, 0x4, R2 ;  /* 0x0000000400027825 */ /* 0x001fe200078e0002 */
[----:B------:R-:W-:-:S03]  /*0430*/  UIADD3 UR8, UPT, UPT, -UR8, URZ, URZ ;  /* 0x000000ff08087290 */ /* 0x000fc6000fffe1ff */
[----:B-1----:R-:W-:-:S04]  /*0440*/  IMAD.WIDE.U32 R4, R0, 0x4, R4 ;  /* 0x0000000400047825 */ /* 0x002fc800078e0004 */
[----:B---3--:R-:W-:-:S04]  /*0450*/  IMAD.WIDE.U32 R6, R0, 0x4, R6 ;  /* 0x0000000400067825 */ /* 0x008fc800078e0006 */
[----:B--2---:R-:W-:-:S07]  /*0460*/  VIADD R0, R0, 0x80 ;  /* 0x0000008000007836 */ /* 0x004fce0000000000 */
.L_x_24:
        /* <DEDUP_REMOVED lines=10> */
[----:B------:R-:W-:-:S02]  /*0510*/  MOV R11, UR15 ;  /* 0x0000000f000b7c02 */ /* 0x000fc40008000f00 */
[----:B------:R-:W-:Y:S01]  /*0520*/  IADD3.X R17, PT, PT, R3, UR11, RZ, P0, !PT ;  /* 0x0000000b03117c10 */ /* 0x000fe200087fe4ff */
[----:B------:R-:W-:-:S04]  /*0530*/  IMAD.WIDE R8, R0, 0x4, R8 ;  /* 0x0000000400087825 */ /* 0x000fc800078e0208 */
        /* <DEDUP_REMOVED lines=32> */
[----:B------:R-:W-:Y:S02]  /*0740*/  UIADD3 UR10, UP0, UPT, UR10, 0x1000, URZ ;  /* 0x000010000a0a7890 */ /* 0x000fe4000ff1e0ff */
[----:B------:R-:W-:-:S02]  /*0750*/  UIADD3 UR8, UPT, UPT, UR8, 0x8, URZ ;  /* 0x0000000808087890 */ /* 0x000fc4000fffe0ff */
[----:B------:R-:W-:Y:S02]  /*0760*/  UIADD3.X UR11, UPT, UPT, URZ, UR11, URZ, UP0, !UPT ;  /* 0x0000000bff0b7290 */ /* 0x000fe400087fe4ff */
[----:B------:R-:W-:Y:S01]  /*0770*/  UISETP.NE.AND UP0, UPT, UR8, URZ, UPT ;  /* 0x000000ff0800728c */ /* 0x000fe2000bf05270 */
[----:B------:R-:W-:Y:S01]  /*0780*/  IADD3 R0, PT, PT, R0, 0x400, RZ ;  /* 0x0000040000007810 */ /* 0x000fe20007ffe0ff */
[----:B--2---:R-:W-:-:S05]  /*0790*/  FFMA R17, R14, UR19, R17 ;  /* 0x000000130e117c23 */ /* 0x004fca0008000011 */
[----:B------:R3:W-:Y:S02]  /*07a0*/  STG.E desc[UR20][R12.64+0x600], R17 ;  /* 0x000600110c007986 */ /* 0x0007e4000c101914 */
[----:B------:R-:W-:Y:S05]  /*07b0*/  BRA.U UP0, `(.L_x_24) ;  /* 0xfffffffd002c7547 */ /* 0x000fea000b83ffff */
[----:B------:R-:W0:Y:S02]  /*07c0*/  LDC R10, c[0x0][0x384] ;  /* 0x0000e100ff0a7b82 */ /* 0x000e240000000800 */
[----:B0-----:R-:W-:-:S07]  /*07d0*/  LOP3.LUT R10, R10, 0x7ffffff8, RZ, 0xc0, !PT ;  /* 0x7ffffff80a0a7812 */ /* 0x001fce00078ec0ff */
.L_x_23:
[----:B------:R-:W0:Y:S02]  /*07e0*/  LDC R0, c[0x0][0x384] ;  /* 0x0000e100ff007b82 */ /* 0x000e240000000800 */
[----:B0-----:R-:W-:-:S04]  /*07f0*/  LOP3.LUT R3, R0, 0x7, RZ, 0xc0, !PT ;  /* 0x0000000700037812 */ /* 0x001fc800078ec0ff */
[----:B------:R-:W-:-:S13]  /*0800*/  ISETP.NE.AND P0, PT, R3, RZ, PT ;  /* 0x000000ff0300720c */ /* 0x000fda0003f05270 */
[----:B------:R-:W-:Y:S05]  /*0810*/  @!P0 EXIT ;  /* 0x000000000000894d */ /* 0x000fea0003800000 */
[----:B------:R-:W0:Y:S01]  /*0820*/  LDCU.64 UR4, c[0x0][0x398] ;  /* 0x00007300ff0477ac */ /* 0x000e220008000a00 */
[C---:B------:R-:W-:Y:S01]  /*0830*/  SHF.L.U32 R2, R0.reuse, 0x7, RZ ;  /* 0x0000000700027819 */ /* 0x040fe200000006ff */
[----:B------:R-:W1:Y:S01]  /*0840*/  S2R R11, SR_TID.X ;  /* 0x00000000000b7919 */ /* 0x000e620000002100 */
[----:B------:R-:W-:Y:S01]  /*0850*/  ISETP.GE.U32.AND P0, PT, R3, 0x4, PT ;  /* 0x000000040300780c */ /* 0x000fe20003f06070 */
[----:B------:R-:W2:Y:S01]  /*0860*/  LDCU.64 UR6, c[0x0][0x3a8] ;  /* 0x00007500ff0677ac */ /* 0x000ea20008000a00 */
[----:B------:R-:W-:Y:S01]  /*0870*/  LOP3.LUT R16, R0, 0x3, RZ, 0xc0, !PT ;  /* 0x0000000300107812 */ /* 0x000fe200078ec0ff */
[----:B------:R-:W-:-:S03]  /*0880*/  IMAD R2, R2, UR18, RZ ;  /* 0x0000001202027c24 */ /* 0x000fc6000f8e02ff */
[----:B------:R-:W-:Y:S01]  /*0890*/  ISETP.NE.AND P1, PT, R16, RZ, PT ;  /* 0x000000ff1000720c */ /* 0x000fe20003f25270 */
[----:B------:R-:W-:-:S03]  /*08a0*/  IMAD.WIDE R4, R2, 0x4, RZ ;  /* 0x0000000402047825 */ /* 0x000fc600078e02ff */
[C---:B0-----:R-:W-:Y:S02]  /*08b0*/  IADD3 R2, P2, PT, R4.reuse, UR4, RZ ;  /* 0x0000000404027c10 */ /* 0x041fe4000ff5e0ff */
[----:B--2---:R-:W-:Y:S02]  /*08c0*/  IADD3 R4, P3, PT, R4, UR6, RZ ;  /* 0x0000000604047c10 */ /* 0x004fe4000ff7e0ff */
[C---:B------:R-:W-:Y:S02]  /*08d0*/  IADD3.X R3, PT, PT, R5.reuse, UR5, RZ, P2, !PT ;  /* 0x0000000505037c10 */ /* 0x040fe400097fe4ff */
[----:B------:R-:W-:Y:S01]  /*08e0*/  IADD3.X R5, PT, PT, R5, UR7, RZ, P3, !PT ;  /* 0x0000000705057c10 */ /* 0x000fe20009ffe4ff */
[----:B------:R-:W-:Y:S08]  /*08f0*/  @!P0 BRA `(.L_x_25) ;  /* 0x00000000005c8947 */ /* 0x000ff00003800000 */
[----:B-1-3--:R-:W-:Y:S01]  /*0900*/  IMAD R13, R10, 0x80, R11 ;  /* 0x000000800a0d7824 */ /* 0x00afe200078e020b */
[----:B------:R-:W0:Y:S03]  /*0910*/  LDCU UR4, c[0x0][0x388] ;  /* 0x00007100ff0477ac */ /* 0x000e260008000800 */
[----:B------:R-:W-:-:S04]  /*0920*/  IMAD.WIDE R8, R13, 0x4, R2 ;  /* 0x000000040d087825 */ /* 0x000fc800078e0202 */
[----:B------:R-:W-:Y:S01]  /*0930*/  IMAD.WIDE R6, R13, 0x4, R4 ;  /* 0x000000040d067825 */ /* 0x000fe200078e0204 */
[----:B------:R-:W0:Y:S04]  /*0940*/  LDG.E R14, desc[UR20][R8.64] ;  /* 0x00000014080e7981 */ /* 0x000e28000c1e1900 */
[----:B------:R-:W0:Y:S01]  /*0950*/  LDG.E R15, desc[UR20][R6.64] ;  /* 0x00000014060f7981 */ /* 0x000e22000c1e1900 */
[----:B------:R-:W-:-:S05]  /*0960*/  MOV R12, 0x4 ;  /* 0x00000004000c7802 */ /* 0x000fca0000000f00 */
[----:B------:R-:W-:-:S04]  /*0970*/  IMAD.WIDE R12, R13, R12, UR16 ;  /* 0x000000100d0c7e25 */ /* 0x000fc8000f8e020c */
        /* <DEDUP_REMOVED lines=15> */
.L_x_25:
[----:B------:R-:W-:Y:S05]  /*0a70*/  @!P1 EXIT ;  /* 0x000000000000994d */ /* 0x000fea0003800000 */
[----:B------:R-:W-:Y:S02]  /*0a80*/  ISETP.NE.AND P0, PT, R16, 0x1, PT ;  /* 0x000000011000780c */ /* 0x000fe40003f05270 */
[----:B------:R-:W-:-:S04]  /*0a90*/  LOP3.LUT R0, R0, 0x1, RZ, 0xc0, !PT ;  /* 0x0000000100007812 */ /* 0x000fc800078ec0ff */
[----:B------:R-:W-:-:S07]  /*0aa0*/  ISETP.NE.U32.AND P1, PT, R0, 0x1, PT ;  /* 0x000000010000780c */ /* 0x000fce0003f25070 */
[----:B------:R-:W-:Y:S06]  /*0ab0*/  @!P0 BRA `(.L_x_26) ;  /* 0x00000000003c8947 */ /* 0x000fec0003800000 */
[----:B01-3--:R-:W-:Y:S01]  /*0ac0*/  IMAD R13, R10, 0x80, R11 ;  /* 0x000000800a0d7824 */ /* 0x00bfe200078e020b */
[----:B------:R-:W0:Y:S03]  /*0ad0*/  LDCU UR4, c[0x0][0x388] ;  /* 0x00007100ff0477ac */ /* 0x000e260008000800 */
[----:B------:R-:W-:-:S04]  /*0ae0*/  IMAD.WIDE R6, R13, 0x4, R2 ;  /* 0x000000040d067825 */ /* 0x000fc800078e0202 */
[----:B------:R-:W-:Y:S01]  /*0af0*/  IMAD.WIDE R8, R13, 0x4, R4 ;  /* 0x000000040d087825 */ /* 0x000fe200078e0204 */
[----:B------:R-:W0:Y:S04]  /*0b00*/  LDG.E R0, desc[UR20][R6.64] ;  /* 0x0000001406007981 */ /* 0x000e28000c1e1900 */
[----:B------:R-:W0:Y:S01]  /*0b10*/  LDG.E R15, desc[UR20][R8.64] ;  /* 0x00000014080f7981 */ /* 0x000e22000c1e1900 */
[----:B------:R-:W-:-:S05]  /*0b20*/  HFMA2 R12, -RZ, RZ, 0, 2.384185791015625e-07 ;  /* 0x00000004ff0c7431 */ /* 0x000fca00000001ff */
[----:B------:R-:W-:-:S04]  /*0b30*/  IMAD.WIDE R12, R13, R12, UR16 ;  /* 0x000000100d0c7e25 */ /* 0x000fc8000f8e020c */
[----:B0-----:R-:W-:-:S05]  /*0b40*/  FFMA R15, R0, UR4, R15 ;  /* 0x00000004000f7c23 */ /* 0x001fca000800000f */
[----:B------:R2:W-:Y:S04]  /*0b50*/  STG.E desc[UR20][R12.64], R15 ;  /* 0x0000000f0c007986 */ /* 0x0005e8000c101914 */
[----:B------:R-:W3:Y:S04]  /*0b60*/  LDG.E R0, desc[UR20][R6.64+0x200] ;  /* 0x0002001406007981 */ /* 0x000ee8000c1e1900 */
[----:B------:R-:W3:Y:S01]  /*0b70*/  LDG.E R17, desc[UR20][R8.64+0x200] ;  /* 0x0002001408117981 */ /* 0x000ee2000c1e1900 */
[----:B------:R-:W-:Y:S01]  /*0b80*/  IADD3 R10, PT, PT, R10, 0x2, RZ ;  /* 0x000000020a0a7810 */ /* 0x000fe20007ffe0ff */
[----:B---3--:R-:W-:-:S05]  /*0b90*/  FFMA R17, R0, UR4, R17 ;  /* 0x0000000400117c23 */ /* 0x008fca0008000011 */
[----:B------:R2:W-:Y:S02]  /*0ba0*/  STG.E desc[UR20][R12.64+0x200], R17 ;  /* 0x000200110c007986 */ /* 0x0005e4000c101914 */
.L_x_26:
[----:B------:R-:W-:Y:S05]  /*0bb0*/  @P1 EXIT ;  /* 0x000000000000194d */ /* 0x000fea0003800000 */
[----:B-1----:R-:W-:Y:S01]  /*0bc0*/  IMAD R7, R10, 0x80, R11 ;  /* 0x000000800a077824 */ /* 0x002fe200078e020b */
[----:B------:R-:W1:Y:S03]  /*0bd0*/  LDCU UR4, c[0x0][0x388] ;  /* 0x00007100ff0477ac */ /* 0x000e660008000800 */
[----:B------:R-:W-:-:S04]  /*0be0*/  IMAD.WIDE R2, R7, 0x4, R2 ;  /* 0x0000000407027825 */ /* 0x000fc800078e0202 */
[----:B------:R-:W-:Y:S02]  /*0bf0*/  IMAD.WIDE R4, R7, 0x4, R4 ;  /* 0x0000000407047825 */ /* 0x000fe400078e0204 */
[----:B------:R-:W1:Y:S04]  /*0c00*/  LDG.E R2, desc[UR20][R2.64] ;  /* 0x0000001402027981 */ /* 0x000e68000c1e1900 */
[----:B------:R-:W1:Y:S01]  /*0c10*/  LDG.E R5, desc[UR20][R4.64] ;  /* 0x0000001404057981 */ /* 0x000e62000c1e1900 */
[----:B------:R-:W-:-:S05]  /*0c20*/  MOV R6, 0x4 ;  /* 0x0000000400067802 */ /* 0x000fca0000000f00 */
[----:B------:R-:W-:-:S04]  /*0c30*/  IMAD.WIDE R6, R7, R6, UR16 ;  /* 0x0000001007067e25 */ /* 0x000fc8000f8e0206 */
[----:B-1----:R-:W-:-:S05]  /*0c40*/  FFMA R9, R2, UR4, R5 ;  /* 0x0000000402097c23 */ /* 0x002fca0008000005 */
[----:B------:R-:W-:Y:S01]  /*0c50*/  STG.E desc[UR20][R6.64], R9 ;  /* 0x0000000906007986 */ /* 0x000fe2000c101914 */
[----:B------:R-:W-:Y:S05]  /*0c60*/  EXIT ;  /* 0x000000000000794d */ /* 0x000fea0003800000 */
.L_x_22:
[----:B------:R-:W0:Y:S02]  /*0c70*/  LDC R6, c[0x0][0x384] ;  /* 0x0000e100ff067b82 */ /* 0x000e240000000800 */
[----:B0-----:R-:W-:-:S13]  /*0c80*/  ISETP.GE.AND P0, PT, R6, 0x1, PT ;  /* 0x000000010600780c */ /* 0x001fda0003f06270 */
[----:B------:R-:W-:Y:S05]  /*0c90*/  @!P0 EXIT ;  /* 0x000000000000894d */ /* 0x000fea0003800000 */
[----:B------:R-:W0:Y:S01]  /*0ca0*/  LDCU.64 UR4, c[0x0][0x398] ;  /* 0x00007300ff0477ac */ /* 0x000e220008000a00 */
[C---:B------:R-:W-:Y:S01]  /*0cb0*/  SHF.L.U32 R2, R6.reuse, 0x7, RZ ;  /* 0x0000000706027819 */ /* 0x040fe200000006ff */
[----:B------:R-:W1:Y:S01]  /*0cc0*/  S2R R0, SR_TID.X ;  /* 0x0000000000007919 */ /* 0x000e620000002100 */
[----:B------:R-:W-:Y:S01]  /*0cd0*/  HFMA2 R7, -RZ, RZ, 0, 0 ;  /* 0x00000000ff077431 */ /* 0x000fe200000001ff */
[----:B------:R-:W2:Y:S01]  /*0ce0*/  LDCU.64 UR6, c[0x0][0x3a8] ;  /* 0x00007500ff0677ac */ /* 0x000ea20008000a00 */
[----:B------:R-:W-:Y:S01]  /*0cf0*/  LOP3.LUT R20, R6, 0x7, RZ, 0xc0, !PT ;  /* 0x0000000706147812 */ /* 0x000fe200078ec0ff */
[----:B------:R-:W-:-:S04]  /*0d00*/  IMAD R2, R2, UR18, RZ ;  /* 0x0000001202027c24 */ /* 0x000fc8000f8e02ff */
[----:B------:R-:W-:-:S03]  /*0d10*/  IMAD.WIDE R4, R2, 0x4, RZ ;  /* 0x0000000402047825 */ /* 0x000fc600078e02ff */
[----:B0-----:R-:W-:-:S04]  /*0d20*/  IADD3 R2, P0, PT, R4, UR4, RZ ;  /* 0x0000000404027c10 */ /* 0x001fc8000ff1e0ff */
[----:B------:R-:W-:Y:S02]  /*0d30*/  IADD3.X R3, PT, PT, R5, UR5, RZ, P0, !PT ;  /* 0x0000000505037c10 */ /* 0x000fe400087fe4ff */
[----:B------:R-:W-:Y:S02]  /*0d40*/  ISETP.GE.U32.AND P0, PT, R6, 0x8, PT ;  /* 0x000000080600780c */ /* 0x000fe40003f06070 */
[----:B--2---:R-:W-:-:S04]  /*0d50*/  IADD3 R4, P1, PT, R4, UR6, RZ ;  /* 0x0000000604047c10 */ /* 0x004fc8000ff3e0ff */
[----:B------:R-:W-:-:S07]  /*0d60*/  IADD3.X R5, PT, PT, R5, UR7, RZ, P1, !PT ;  /* 0x0000000705057c10 */ /* 0x000fce0008ffe4ff */
[----:B-1----:R-:W-:Y:S05]  /*0d70*/  @!P0 BRA `(.L_x_27) ;  /* 0x0000000400208947 */ /* 0x002fea0003800000 */
[----:B------:R-:W-:Y:S01]  /*0d80*/  LOP3.LUT R7, R6, 0x7ffffff8, RZ, 0xc0, !PT ;  /* 0x7ffffff806077812 */ /* 0x000fe200078ec0ff */
[----:B------:R-:W-:Y:S01]  /*0d90*/  IMAD.MOV.U32 R6, RZ, RZ, RZ ;  /* 0x000000ffff067224 */ /* 0x000fe200078e00ff */
[----:B------:R-:W0:Y:S06]  /*0da0*/  LDCU UR4, c[0x0][0x388] ;  /* 0x00007100ff0477ac */ /* 0x000e2c0008000800 */
.L_x_30:
[----:B-1----:R-:W-:-:S04]  /*0db0*/  LEA R13, R6, R0, 0x7 ;  /* 0x00000000060d7211 */ /* 0x002fc800078e38ff */
[----:B------:R-:W-:-:S13]  /*0dc0*/  ISETP.GE.AND P0, PT, R13, UR12, PT ;  /* 0x0000000c0d007c0c */ /* 0x000fda000bf06270 */
[C---:B------:R-:W-:Y:S01]  /*0dd0*/  @!P0 IMAD.WIDE.U32 R14, R13.reuse, 0x4, R2 ;  /* 0x000000040d0e8825 */ /* 0x040fe200078e0002 */
[----:B------:R-:W1:Y:S03]  /*0de0*/  @!P0 LDC R21, c[0x0][0x388] ;  /* 0x0000e200ff158b82 */ /* 0x000e660000000800 */
[C---:B------:R-:W-:Y:S02]  /*0df0*/  @!P0 IMAD.WIDE.U32 R18, R13.reuse, 0x4, R4 ;  /* 0x000000040d128825 */ /* 0x040fe400078e0004 */
[----:B------:R-:W1:Y:S04]  /*0e00*/  @!P0 LDG.E R14, desc[UR20][R14.64] ;  /* 0x000000140e0e8981 */ /* 0x000e68000c1e1900 */
[----:B------:R2:W1:Y:S01]  /*0e10*/  @!P0 LDG.E R19, desc[UR20][R18.64] ;  /* 0x0000001412138981 */ /* 0x000462000c1e1900 */
[----:B------:R-:W-:-:S02]  /*0e20*/  IADD3 R23, PT, PT, R13, 0x80, RZ ;  /* 0x000000800d177810 */ /* 0x000fc40007ffe0ff */
[----:B------:R-:W-:Y:S02]  /*0e30*/  MOV R16, 0x4 ;  /* 0x0000000400107802 */ /* 0x000fe40000000f00 */
[C---:B------:R-:W-:Y:S01]  /*0e40*/  ISETP.GE.AND P1, PT, R23.reuse, UR12, PT ;  /* 0x0000000c17007c0c */ /* 0x040fe2000bf26270 */
[----:B------:R-:W-:-:S04]  /*0e50*/  IMAD.WIDE R8, R23, 0x4, R2 ;  /* 0x0000000417087825 */ /* 0x000fc800078e0202 */
[----:B------:R-:W-:-:S04]  /*0e60*/  @!P0 IMAD.WIDE.U32 R16, R13, R16, UR16 ;  /* 0x000000100d108e25 */ /* 0x000fc8000f8e0010 */
[----:B------:R-:W-:-:S04]  /*0e70*/  IMAD.WIDE R10, R23, 0x4, R4 ;  /* 0x00000004170a7825 */ /* 0x000fc800078e0204 */
[----:B--2---:R-:W2:Y:S01]  /*0e80*/  @!P1 LDC R18, c[0x0][0x388] ;  /* 0x0000e200ff129b82 */ /* 0x004ea20000000800 */
[----:B-1----:R-:W-:-:S05]  /*0e90*/  @!P0 FFMA R21, R14, R21, R19 ;  /* 0x000000150e158223 */ /* 0x002fca0000000013 */
[----:B------:R1:W-:Y:S04]  /*0ea0*/  @!P0 STG.E desc[UR20][R16.64], R21 ;  /* 0x0000001510008986 */ /* 0x0003e8000c101914 */
[----:B------:R-:W2:Y:S04]  /*0eb0*/  @!P1 LDG.E R12, desc[UR20][R8.64] ;  /* 0x00000014080c9981 */ /* 0x000ea8000c1e1900 */
[----:B------:R-:W2:Y:S01]  /*0ec0*/  @!P1 LDG.E R19, desc[UR20][R10.64] ;  /* 0x000000140a139981 */ /* 0x000ea2000c1e1900 */
[----:B------:R-:W-:-:S05]  /*0ed0*/  VIADD R14, R13, 0x100 ;  /* 0x000001000d0e7836 */ /* 0x000fca0000000000 */
[----:B------:R-:W-:Y:S01]  /*0ee0*/  ISETP.GE.AND P0, PT, R14, UR12, PT ;  /* 0x0000000c0e007c0c */ /* 0x000fe2000bf06270 */
[----:B------:R-:W-:-:S05]  /*0ef0*/  HFMA2 R14, -RZ, RZ, 0, 2.384185791015625e-07 ;  /* 0x00000004ff0e7431 */ /* 0x000fca00000001ff */
[----:B------:R-:W-:-:S04]  /*0f00*/  IMAD.WIDE R14, R23, R14, UR16 ;  /* 0x00000010170e7e25 */ /* 0x000fc8000f8e020e */
[----:B--2---:R-:W-:-:S03]  /*0f10*/  @!P1 FFMA R19, R12, R18, R19 ;  /* 0x000000120c139223 */ /* 0x004fc60000000013 */
[----:B------:R-:W2:Y:S02]  /*0f20*/  @!P0 LDC R18, c[0x0][0x388] ;  /* 0x0000e200ff128b82 */ /* 0x000ea40000000800 */
[----:B------:R3:W-:Y:S04]  /*0f30*/  @!P1 STG.E desc[UR20][R14.64], R19 ;  /* 0x000000130e009986 */ /* 0x0007e8000c101914 */
[----:B------:R-:W2:Y:S04]  /*0f40*/  @!P0 LDG.E R12, desc[UR20][R8.64+0x200] ;  /* 0x00020014080c8981 */ /* 0x000ea8000c1e1900 */
[----:B-1----:R-:W2:Y:S01]  /*0f50*/  @!P0 LDG.E R17, desc[UR20][R10.64+0x200] ;  /* 0x000200140a118981 */ /* 0x002ea2000c1e1900 */
[----:B------:R-:W-:-:S04]  /*0f60*/  IADD3 R16, PT, PT, R13, 0x180, RZ ;  /* 0x000001800d107810 */ /* 0x000fc80007ffe0ff */
[----:B------:R-:W-:Y:S01]  /*0f70*/  ISETP.GE.AND P1, PT, R16, UR12, PT ;  /* 0x0000000c10007c0c */ /* 0x000fe2000bf26270 */
[----:B--2---:R-:W-:-:S12]  /*0f80*/  @!P0 FFMA R17, R12, R18, R17 ;  /* 0x000000120c118223 */ /* 0x004fd80000000011 */
[----:B------:R-:W1:Y:S01]  /*0f90*/  @!P1 LDC R18, c[0x0][0x388] ;  /* 0x0000e200ff129b82 */ /* 0x000e620000000800 */
[----:B------:R2:W-:Y:S04]  /*0fa0*/  @!P0 STG.E desc[UR20][R14.64+0x200], R17 ;  /* 0x000200110e008986 */ /* 0x0005e8000c101914 */
[----:B------:R-:W1:Y:S04]  /*0fb0*/  @!P1 LDG.E R12, desc[UR20][R8.64+0x400] ;  /* 0x00040014080c9981 */ /* 0x000e68000c1e1900 */
[----:B------:R-:W1:Y:S01]  /*0fc0*/  @!P1 LDG.E R21, desc[UR20][R10.64+0x400] ;  /* 0x000400140a159981 */ /* 0x000e62000c1e1900 */
[----:B------:R-:W-:-:S04]  /*0fd0*/  IADD3 R16, PT, PT, R13, 0x200, RZ ;  /* 0x000002000d107810 */ /* 0x000fc80007ffe0ff */
[----:B------:R-:W-:Y:S01]  /*0fe0*/  ISETP.GE.AND P0, PT, R16, UR12, PT ;  /* 0x0000000c10007c0c */ /* 0x000fe2000bf06270 */
[----:B------:R-:W-:Y:S02]  /*0ff0*/  VIADD R16, R13, 0x280 ;  /* 0x000002800d107836 */ /* 0x000fe40000000000 */
[----:B-1----:R-:W-:-:S10]  /*1000*/  @!P1 FFMA R21, R12, R18, R21 ;  /* 0x000000120c159223 */ /* 0x002fd40000000015 */
[----:B------:R-:W1:Y:S01]  /*1010*/  @!P0 LDC R18, c[0x0][0x388] ;  /* 0x0000e200ff128b82 */ /* 0x000e620000000800 */
[----:B------:R4:W-:Y:S04]  /*1020*/  @!P1 STG.E desc[UR20][R14.64+0x400], R21 ;  /* 0x000400150e009986 */ /* 0x0009e8000c101914 */
[----:B------:R-:W1:Y:S04]  /*1030*/  @!P0 LDG.E R12, desc[UR20][R8.64+0x600] ;  /* 0x00060014080c8981 */ /* 0x000e68000c1e1900 */
[----:B---3--:R-:W1:Y:S01]  /*1040*/  @!P0 LDG.E R19, desc[UR20][R10.64+0x600] ;  /* 0x000600140a138981 */ /* 0x008e62000c1e1900 */
[----:B------:R-:W-:-:S02]  /*1050*/  ISETP.GE.AND P1, PT, R16, UR12, PT ;  /* 0x0000000c10007c0c */ /* 0x000fc4000bf26270 */
[----:B------:R-:W-:Y:S01]  /*1060*/  IADD3 R16, PT, PT, R13, 0x300, RZ ;  /* 0x000003000d107810 */ /* 0x000fe20007ffe0ff */
[----:B-1----:R-:W-:-:S10]  /*1070*/  @!P0 FFMA R19, R12, R18, R19 ;  /* 0x000000120c138223 */ /* 0x002fd40000000013 */
[----:B------:R-:W1:Y:S01]  /*1080*/  @!P1 LDC R18, c[0x0][0x388] ;  /* 0x0000e200ff129b82 */ /* 0x000e620000000800 */
[----:B------:R3:W-:Y:S04]  /*1090*/  @!P0 STG.E desc[UR20][R14.64+0x600], R19 ;  /* 0x000600130e008986 */ /* 0x0007e8000c101914 */
[----:B------:R-:W1:Y:S04]  /*10a0*/  @!P1 LDG.E R12, desc[UR20][R8.64+0x800] ;  /* 0x00080014080c9981 */ /* 0x000e68000c1e1900 */
[----:B--2---:R-:W1:Y:S01]  /*10b0*/  @!P1 LDG.E R17, desc[UR20][R10.64+0x800] ;  /* 0x000800140a119981 */ /* 0x004e62000c1e1900 */
[----:B------:R-:W-:-:S13]  /*10c0*/  ISETP.GE.AND P0, PT, R16, UR12, PT ;  /* 0x0000000c10007c0c */ /* 0x000fda000bf06270 */
[----:B------:R-:W2:Y:S01]  /*10d0*/  @!P0 LDC R16, c[0x0][0x388] ;  /* 0x0000e200ff108b82 */ /* 0x000ea20000000800 */
[----:B-1----:R-:W-:-:S05]  /*10e0*/  @!P1 FFMA R17, R12, R18, R17 ;  /* 0x000000120c119223 */ /* 0x002fca0000000011 */
[----:B------:R3:W-:Y:S04]  /*10f0*/  @!P1 STG.E desc[UR20][R14.64+0x800], R17 ;  /* 0x000800110e009986 */ /* 0x0007e8000c101914 */
[----:B------:R-:W2:Y:S04]  /*1100*/  @!P0 LDG.E R12, desc[UR20][R8.64+0xa00] ;  /* 0x000a0014080c8981 */ /* 0x000ea8000c1e1900 */
[----:B----4-:R-:W2:Y:S01]  /*1110*/  @!P0 LDG.E R21, desc[UR20][R10.64+0xa00] ;  /* 0x000a00140a158981 */ /* 0x010ea2000c1e1900 */
[----:B------:R-:W-:Y:S01]  /*1120*/  IADD3 R13, PT, PT, R13, 0x380, RZ ;  /* 0x000003800d0d7810 */ /* 0x000fe20007ffe0ff */
[----:B------:R-:W-:Y:S01]  /*1130*/  BSSY.RECONVERGENT B0, `(.L_x_28) ;  /* 0x000000b000007945 */ /* 0x000fe20003800200 */
[----:B------:R-:W-:-:S04]  /*1140*/  IADD3 R6, PT, PT, R6, 0x8, RZ ;  /* 0x0000000806067810 */ /* 0x000fc80007ffe0ff */
[----:B------:R-:W-:Y:S01]  /*1150*/  ISETP.NE.AND P1, PT, R6, R7, PT ;  /* 0x000000070600720c */ /* 0x000fe20003f25270 */
[----:B--2---:R-:W-:-:S05]  /*1160*/  @!P0 FFMA R21, R12, R16, R21 ;  /* 0x000000100c158223 */ /* 0x004fca0000000015 */
[----:B------:R3:W-:Y:S01]  /*1170*/  @!P0 STG.E desc[UR20][R14.64+0xa00], R21 ;  /* 0x000a00150e008986 */ /* 0x0007e2000c101914 */
[----:B------:R-:W-:-:S13]  /*1180*/  ISETP.GE.AND P0, PT, R13, UR12, PT ;  /* 0x0000000c0d007c0c */ /* 0x000fda000bf06270 */
[----:B---3--:R-:W-:Y:S05]  /*1190*/  @P0 BRA `(.L_x_29) ;  /* 0x0000000000100947 */ /* 0x008fea0003800000 */
[----:B------:R-:W0:Y:S04]  /*11a0*/  LDG.E R8, desc[UR20][R8.64+0xc00] ;  /* 0x000c001408087981 */ /* 0x000e28000c1e1900 */
[----:B------:R-:W0:Y:S02]  /*11b0*/  LDG.E R11, desc[UR20][R10.64+0xc00] ;  /* 0x000c00140a0b7981 */ /* 0x000e24000c1e1900 */
[----:B0-----:R-:W-:-:S05]  /*11c0*/  FFMA R13, R8, UR4, R11 ;  /* 0x00000004080d7c23 */ /* 0x001fca000800000b */
[----:B------:R1:W-:Y:S02]  /*11d0*/  STG.E desc[UR20][R14.64+0xc00], R13 ;  /* 0x000c000d0e007986 */ /* 0x0003e4000c101914 */
.L_x_29:
[----:B0-----:R-:W-:Y:S05]  /*11e0*/  BSYNC.RECONVERGENT B0 ;  /* 0x0000000000007941 */ /* 0x001fea0003800200 */
.L_x_28:
[----:B------:R-:W-:Y:S05]  /*11f0*/  @P1 BRA `(.L_x_30) ;  /* 0xfffffff800ec1947 */ /* 0x000fea000383ffff */
.L_x_27:
[----:B------:R-:W-:-:S13]  /*1200*/  ISETP.NE.AND P0, PT, R20, RZ, PT ;  /* 0x000000ff1400720c */ /* 0x000fda0003f05270 */
[----:B------:R-:W-:Y:S05]  /*1210*/  @!P0 EXIT ;  /* 0x000000000000894d */ /* 0x000fea0003800000 */
[----:B------:R-:W0:Y:S01]  /*1220*/  LDC R6, c[0x0][0x384] ;  /* 0x0000e100ff067b82 */ /* 0x000e220000000800 */
[----:B------:R-:W-:Y:S02]  /*1230*/  ISETP.GE.U32.AND P1, PT, R20, 0x4, PT ;  /* 0x000000041400780c */ /* 0x000fe40003f26070 */
[----:B0-----:R-:W-:-:S04]  /*1240*/  LOP3.LUT R22, R6, 0x3, RZ, 0xc0, !PT ;  /* 0x0000000306167812 */ /* 0x001fc800078ec0ff */
[----:B------:R-:W-:-:S07]  /*1250*/  ISETP.NE.AND P0, PT, R22, RZ, PT ;  /* 0x000000ff1600720c */ /* 0x000fce0003f05270 */
[----:B------:R-:W-:Y:S06]  /*1260*/  @!P1 BRA `(.L_x_31) ;  /* 0x0000000000b49947 */ /* 0x000fec0003800000 */
[----:B------:R-:W-:-:S05]  /*1270*/  IMAD R9, R7, 0x80, R0 ;  /* 0x0000008007097824 */ /* 0x000fca00078e0200 */
[----:B------:R-:W-:-:S13]  /*1280*/  ISETP.GE.AND P1, PT, R9, UR12, PT ;  /* 0x0000000c09007c0c */ /* 0x000fda000bf26270 */
[C---:B-1----:R-:W-:Y:S01]  /*1290*/  @!P1 IMAD.WIDE R12, R9.reuse, 0x4, R2 ;  /* 0x00000004090c9825 */ /* 0x042fe200078e0202 */
[----:B------:R-:W0:Y:S03]  /*12a0*/  @!P1 LDC R23, c[0x0][0x388] ;  /* 0x0000e200ff179b82 */ /* 0x000e260000000800 */
[C---:B------:R-:W-:Y:S02]  /*12b0*/  @!P1 IMAD.WIDE R14, R9.reuse, 0x4, R4 ;  /* 0x00000004090e9825 */ /* 0x040fe400078e0204 */
[----:B------:R-:W0:Y:S04]  /*12c0*/  @!P1 LDG.E R12, desc[UR20][R12.64] ;  /* 0x000000140c0c9981 */ /* 0x000e28000c1e1900 */
[----:B------:R-:W0:Y:S01]  /*12d0*/  @!P1 LDG.E R15, desc[UR20][R14.64] ;  /* 0x000000140e0f9981 */ /* 0x000e22000c1e1900 */
[----:B------:R-:W-:-:S02]  /*12e0*/  IADD3 R21, PT, PT, R9, 0x80, RZ ;  /* 0x0000008009157810 */ /* 0x000fc40007ffe0ff */
[----:B------:R-:W-:Y:S02]  /*12f0*/  MOV R10, 0x4 ;  /* 0x00000004000a7802 */ /* 0x000fe40000000f00 */
[----:B------:R-:W-:-:S03]  /*1300*/  ISETP.GE.AND P2, PT, R21, UR12, PT ;  /* 0x0000000c15007c0c */ /* 0x000fc6000bf46270 */
[----:B------:R-:W-:-:S10]  /*1310*/  @!P1 IMAD.WIDE R10, R9, R10, UR16 ;  /* 0x00000010090a9e25 */ /* 0x000fd4000f8e020a */
[C---:B------:R-:W-:Y:S01]  /*1320*/  @!P2 IMAD.WIDE R16, R21.reuse, 0x4, R2 ;  /* 0x000000041510a825 */ /* 0x040fe200078e0202 */
[----:B------:R-:W1:Y:S03]  /*1330*/  @!P2 LDC R25, c[0x0][0x388] ;  /* 0x0000e200ff19ab82 */ /* 0x000e660000000800 */
[----:B------:R-:W-:-:S04]  /*1340*/  @!P2 IMAD.WIDE R18, R21, 0x4, R4 ;  /* 0x000000041512a825 */ /* 0x000fc800078e0204 */
[----:B0-----:R-:W-:-:S05]  /*1350*/  @!P1 FFMA R23, R12, R23, R15 ;  /* 0x000000170c179223 */ /* 0x001fca000000000f */
[----:B------:R0:W-:Y:S04]  /*1360*/  @!P1 STG.E desc[UR20][R10.64], R23 ;  /* 0x000000170a009986 */ /* 0x0001e8000c101914 */
[----:B------:R-:W1:Y:S04]  /*1370*/  @!P2 LDG.E R16, desc[UR20][R16.64] ;  /* 0x000000141010a981 */ /* 0x000e68000c1e1900 */
[----:B------:R-:W1:Y:S01]  /*1380*/  @!P2 LDG.E R19, desc[UR20][R18.64] ;  /* 0x000000141213a981 */ /* 0x000e62000c1e1900 */
[----:B------:R-:W-:Y:S01]  /*1390*/  IADD3 R27, PT, PT, R9, 0x100, RZ ;  /* 0x00000100091b7810 */ /* 0x000fe20007ffe0ff */
[----:B------:R-:W-:-:S03]  /*13a0*/  IMAD.MOV.U32 R12, RZ, RZ, 0x4 ;  /* 0x00000004ff0c7424 */ /* 0x000fc600078e00ff */
[----:B------:R-:W-:Y:S01]  /*13b0*/  ISETP.GE.AND P1, PT, R27, UR12, PT ;  /* 0x0000000c1b007c0c */ /* 0x000fe2000bf26270 */
[----:B------:R-:W-:-:S12]  /*13c0*/  @!P2 IMAD.WIDE R12, R21, R12, UR16 ;  /* 0x00000010150cae25 */ /* 0x000fd8000f8e020c */
[----:B------:R-:W-:-:S04]  /*13d0*/  @!P1 IMAD.WIDE R14, R27, 0x4, R2 ;  /* 0x000000041b0e9825 */ /* 0x000fc800078e0202 */
[----:B------:R-:W-:-:S04]  /*13e0*/  @!P1 IMAD.WIDE R20, R27, 0x4, R4 ;  /* 0x000000041b149825 */ /* 0x000fc800078e0204 */
[----:B-1----:R-:W-:Y:S02]  /*13f0*/  @!P2 FFMA R25, R16, R25, R19 ;  /* 0x000000191019a223 */ /* 0x002fe40000000013 */
[----:B------:R-:W1:Y:S03]  /*1400*/  @!P1 LDC R19, c[0x0][0x388] ;  /* 0x0000e200ff139b82 */ /* 0x000e660000000800 */
[----:B------:R2:W-:Y:S04]  /*1410*/  @!P2 STG.E desc[UR20][R12.64], R25 ;  /* 0x000000190c00a986 */ /* 0x0005e8000c101914 */
[----:B------:R3:W1:Y:S04]  /*1420*/  @!P1 LDG.E R14, desc[UR20][R14.64] ;  /* 0x000000140e0e9981 */ /* 0x000668000c1e1900 */
[----:B------:R-:W1:Y:S01]  /*1430*/  @!P1 LDG.E R21, desc[UR20][R20.64] ;  /* 0x0000001414159981 */ /* 0x000e62000c1e1900 */
[----:B0-----:R-:W-:Y:S01]  /*1440*/  IADD3 R23, PT, PT, R9, 0x180, RZ ;  /* 0x0000018009177810 */ /* 0x001fe20007ffe0ff */
[----:B------:R-:W-:-:S03]  /*1450*/  HFMA2 R8, -RZ, RZ, 0, 2.384185791015625e-07 ;  /* 0x00000004ff087431 */ /* 0x000fc600000001ff */
[----:B------:R-:W-:Y:S02]  /*1460*/  ISETP.GE.AND P2, PT, R23, UR12, PT ;  /* 0x0000000c17007c0c */ /* 0x000fe4000bf46270 */
[----:B------:R-:W-:-:S11]  /*1470*/  @!P1 IMAD.WIDE R8, R27, R8, UR16 ;  /* 0x000000101b089e25 */ /* 0x000fd6000f8e0208 */
[C---:B------:R-:W-:Y:S01]  /*1480*/  @!P2 IMAD.WIDE R10, R23.reuse, 0x4, R2 ;  /* 0x00000004170aa825 */ /* 0x040fe200078e0202 */
[----:B---3--:R-:W0:Y:S03]  /*1490*/  @!P2 LDC R15, c[0x0][0x388] ;  /* 0x0000e200ff0fab82 */ /* 0x008e260000000800 */
[----:B------:R-:W-:-:S04]  /*14a0*/  @!P2 IMAD.WIDE R16, R23, 0x4, R4 ;  /* 0x000000041710a825 */ /* 0x000fc800078e0204 */
[----:B-1----:R-:W-:-:S05]  /*14b0*/  @!P1 FFMA R19, R14, R19, R21 ;  /* 0x000000130e139223 */ /* 0x002fca0000000015 */
[----:B------:R3:W-:Y:S04]  /*14c0*/  @!P1 STG.E desc[UR20][R8.64], R19 ;  /* 0x0000001308009986 */ /* 0x0007e8000c101914 */
[----:B------:R-:W0:Y:S04]  /*14d0*/  @!P2 LDG.E R10, desc[UR20][R10.64] ;  /* 0x000000140a0aa981 */ /* 0x000e28000c1e1900 */
[----:B------:R-:W0:Y:S01]  /*14e0*/  @!P2 LDG.E R17, desc[UR20][R16.64] ;  /* 0x000000141011a981 */ /* 0x000e22000c1e1900 */
[----:B--2---:R-:W-:Y:S01]  /*14f0*/  MOV R12, 0x4 ;  /* 0x00000004000c7802 */ /* 0x004fe20000000f00 */
[----:B------:R-:W-:-:S04]  /*1500*/  VIADD R7, R7, 0x4 ;  /* 0x0000000407077836 */ /* 0x000fc80000000000 */
[----:B------:R-:W-:-:S04]  /*1510*/  @!P2 IMAD.WIDE R12, R23, R12, UR16 ;  /* 0x00000010170cae25 */ /* 0x000fc8000f8e020c */
[----:B0-----:R-:W-:-:S05]  /*1520*/  @!P2 FFMA R15, R10, R15, R17 ;  /* 0x0000000f0a0fa223 */ /* 0x001fca0000000011 */
[----:B------:R3:W-:Y:S02]  /*1530*/  @!P2 STG.E desc[UR20][R12.64], R15 ;  /* 0x0000000f0c00a986 */ /* 0x0007e4000c101914 */
.L_x_31:
[----:B------:R-:W-:Y:S05]  /*1540*/  @!P0 EXIT ;  /* 0x000000000000894d */ /* 0x000fea0003800000 */
[----:B------:R-:W-:Y:S02]  /*1550*/  ISETP.NE.AND P0, PT, R22, 0x1, PT ;  /* 0x000000011600780c */ /* 0x000fe40003f05270 */
[----:B------:R-:W-:-:S04]  /*1560*/  LOP3.LUT R6, R6, 0x1, RZ, 0xc0, !PT ;  /* 0x0000000106067812 */ /* 0x000fc800078ec0ff */
[----:B------:R-:W-:-:S07]  /*1570*/  ISETP.NE.U32.AND P2, PT, R6, 0x1, PT ;  /* 0x000000010600780c */ /* 0x000fce0003f45070 */
[----:B------:R-:W-:Y:S06]  /*1580*/  @!P0 BRA `(.L_x_32) ;  /* 0x00000000005c8947 */ /* 0x000fec0003800000 */
[----:B-1-3--:R-:W-:-:S04]  /*1590*/  LEA R13, R7, R0, 0x7 ;  /* 0x00000000070d7211 */ /* 0x00afc800078e38ff */
[----:B------:R-:W-:-:S13]  /*15a0*/  ISETP.GE.AND P0, PT, R13, UR12, PT ;  /* 0x0000000c0d007c0c */ /* 0x000fda000bf06270 */
[C---:B------:R-:W-:Y:S01]  /*15b0*/  @!P0 IMAD.WIDE R8, R13.reuse, 0x4, R2 ;  /* 0x000000040d088825 */ /* 0x040fe200078e0202 */
[----:B------:R-:W0:Y:S03]  /*15c0*/  @!P0 LDC R19, c[0x0][0x388] ;  /* 0x0000e200ff138b82 */ /* 0x000e260000000800 */
[C---:B------:R-:W-:Y:S02]  /*15d0*/  @!P0 IMAD.WIDE R10, R13.reuse, 0x4, R4 ;  /* 0x000000040d0a8825 */ /* 0x040fe400078e0204 */
[----:B------:R-:W0:Y:S04]  /*15e0*/  @!P0 LDG.E R8, desc[UR20][R8.64] ;  /* 0x0000001408088981 */ /* 0x000e28000c1e1900 */
[----:B------:R-:W0:Y:S01]  /*15f0*/  @!P0 LDG.E R11, desc[UR20][R10.64] ;  /* 0x000000140a0b8981 */ /* 0x000e22000c1e1900 */
[----:B------:R-:W-:Y:S01]  /*1600*/  IADD3 R21, PT, PT, R13, 0x80, RZ ;  /* 0x000000800d157810 */ /* 0x000fe20007ffe0ff */
[----:B------:R-:W-:-:S03]  /*1610*/  HFMA2 R12, -RZ, RZ, 0, 2.384185791015625e-07 ;  /* 0x00000004ff0c7431 */ /* 0x000fc600000001ff */
[----:B------:R-:W-:Y:S02]  /*1620*/  ISETP.GE.AND P1, PT, R21, UR12, PT ;  /* 0x0000000c15007c0c */ /* 0x000fe4000bf26270 */
[----:B------:R-:W-:-:S11]  /*1630*/  @!P0 IMAD.WIDE R12, R13, R12, UR16 ;  /* 0x000000100d0c8e25 */ /* 0x000fd6000f8e020c */
[----:B------:R-:W-:-:S04]  /*1640*/  @!P1 IMAD.WIDE R14, R21, 0x4, R2 ;  /* 0x00000004150e9825 */ /* 0x000fc800078e0202 */
[----:B------:R-:W-:-:S04]  /*1650*/  @!P1 IMAD.WIDE R16, R21, 0x4, R4 ;  /* 0x0000000415109825 */ /* 0x000fc800078e0204 */
[----:B0-----:R-:W-:Y:S02]  /*1660*/  @!P0 FFMA R19, R8, R19, R11 ;  /* 0x0000001308138223 */ /* 0x001fe4000000000b */
[----:B------:R-:W0:Y:S03]  /*1670*/  @!P1 LDC R11, c[0x0][0x388] ;  /* 0x0000e200ff0b9b82 */ /* 0x000e260000000800 */
[----:B------:R2:W-:Y:S04]  /*1680*/  @!P0 STG.E desc[UR20][R12.64], R19 ;  /* 0x000000130c008986 */ /* 0x0005e8000c101914 */
[----:B------:R-:W0:Y:S04]  /*1690*/  @!P1 LDG.E R14, desc[UR20][R14.64] ;  /* 0x000000140e0e9981 */ /* 0x000e28000c1e1900 */
[----:B------:R-:W0:Y:S01]  /*16a0*/  @!P1 LDG.E R17, desc[UR20][R16.64] ;  /* 0x0000001410119981 */ /* 0x000e22000c1e1900 */
[----:B------:R-:W-:Y:S01]  /*16b0*/  IMAD.MOV.U32 R8, RZ, RZ, 0x4 ;  /* 0x00000004ff087424 */ /* 0x000fe200078e00ff */
[----:B------:R-:W-:-:S03]  /*16c0*/  IADD3 R7, PT, PT, R7, 0x2, RZ ;  /* 0x0000000207077810 */ /* 0x000fc60007ffe0ff */
[----:B------:R-:W-:-:S04]  /*16d0*/  @!P1 IMAD.WIDE R8, R21, R8, UR16 ;  /* 0x0000001015089e25 */ /* 0x000fc8000f8e0208 */
[----:B0-----:R-:W-:-:S05]  /*16e0*/  @!P1 FFMA R11, R14, R11, R17 ;  /* 0x0000000b0e0b9223 */ /* 0x001fca0000000011 */
[----:B------:R2:W-:Y:S02]  /*16f0*/  @!P1 STG.E desc[UR20][R8.64], R11 ;  /* 0x0000000b08009986 */ /* 0x0005e4000c101914 */
.L_x_32:
[----:B------:R-:W-:Y:S05]  /*1700*/  @P2 EXIT ;  /* 0x000000000000294d */ /* 0x000fea0003800000 */
[----:B------:R-:W-:-:S04]  /*1710*/  LEA R7, R7, R0, 0x7 ;  /* 0x0000000007077211 */ /* 0x000fc800078e38ff */
[----:B------:R-:W-:-:S13]  /*1720*/  ISETP.GE.AND P0, PT, R7, UR12, PT ;  /* 0x0000000c07007c0c */ /* 0x000fda000bf06270 */
[----:B------:R-:W-:Y:S05]  /*1730*/  @P0 EXIT ;  /* 0x000000000000094d */ /* 0x000fea0003800000 */
[C---:B------:R-:W-:Y:S01]  /*1740*/  IMAD.WIDE R2, R7.reuse, 0x4, R2 ;  /* 0x0000000407027825 */ /* 0x040fe200078e0202 */
[----:B------:R-:W2:Y:S03]  /*1750*/  LDCU UR4, c[0x0][0x388] ;  /* 0x00007100ff0477ac */ /* 0x000ea60008000800 */
[----:B------:R-:W-:Y:S02]  /*1760*/  IMAD.WIDE R4, R7, 0x4, R4 ;  /* 0x0000000407047825 */ /* 0x000fe400078e0204 */
[----:B------:R-:W2:Y:S04]  /*1770*/  LDG.E R2, desc[UR20][R2.64] ;  /* 0x0000001402027981 */ /* 0x000ea8000c1e1900 */
[----:B------:R-:W2:Y:S01]  /*1780*/  LDG.E R5, desc[UR20][R4.64] ;  /* 0x0000001404057981 */ /* 0x000ea2000c1e1900 */
[----:B------:R-:W-:-:S05]  /*1790*/  MOV R6, 0x4 ;  /* 0x0000000400067802 */ /* 0x000fca0000000f00 */
[----:B------:R-:W-:-:S04]  /*17a0*/  IMAD.WIDE R6, R7, R6, UR16 ;  /* 0x0000001007067e25 */ /* 0x000fc8000f8e0206 */
[----:B--23--:R-:W-:-:S05]  /*17b0*/  FFMA R9, R2, UR4, R5 ;  /* 0x0000000402097c23 */ /* 0x00cfca0008000005 */
[----:B------:R-:W-:Y:S01]  /*17c0*/  STG.E desc[UR20][R6.64], R9 ;  /* 0x0000000906007986 */ /* 0x000fe2000c101914 */
[----:B------:R-:W-:Y:S05]  /*17d0*/  EXIT ;  /* 0x000000000000794d */ /* 0x000fea0003800000 */
.L_x_33:
        /* <DEDUP_REMOVED lines=10> */
.L_x_36:


//--------------------- .text._ZN3cub18CUB_300001_SM_10006detail11EmptyKernelIvEEvv --------------------------
	.section	.text._ZN3cub18CUB_300001_SM_10006detail11EmptyKernelIvEEvv,"ax",@progbits
	.align	128
        .global         _ZN3cub18CUB_300001_SM_10006detail11EmptyKernelIvEEvv
        .type           _ZN3cub18CUB_300001_SM_10006detail11EmptyKernelIvEEvv,@function
        .size           _ZN3cub18CUB_300001_SM_10006detail11EmptyKernelIvEEvv,(.L_x_37 - _ZN3cub18CUB_300001_SM_10006detail11EmptyKernelIvEEvv)
        .other          _ZN3cub18CUB_300001_SM_10006detail11EmptyKernelIvEEvv,@"STO_CUDA_ENTRY STV_DEFAULT"
_ZN3cub18CUB_300001_SM_10006detail11EmptyKernelIvEEvv:
.text._ZN3cub18CUB_300001_SM_10006detail11EmptyKernelIvEEvv:
[----:B------:R-:W-:Y:S01]  /*0000*/  LDC R1, c[0x0][0x37c] ;  /* 0x0000df00ff017b82 */ /* 0x000fe20000000800 */
[----:B------:R-:W-:Y:S05]  /*0010*/  EXIT ;  /* 0x000000000000794d */ /* 0x000fea0003800000 */
.L_x_34:
        /* <DEDUP_REMOVED lines=14> */
.L_x_37:


//--------------------- .nv.shared.reserved.0     --------------------------
	.section	.nv.shared.reserved.0,"aw",@nobits
	.weak		__nv_reservedSMEM_offset_0_alias
	.size		__nv_reservedSMEM_offset_0_alias, 0, 64
	.other		__nv_reservedSMEM_offset_0_alias,@"STO_CUDA_RESERVED_SHARED STV_DEFAULT"
__nv_reservedSMEM_offset_0_alias:
	.zero		0
	.zero		64


//--------------------- .nv.global                --------------------------
	.section	.nv.global,"aw",@nobits
.nv.global:
	.type		_ZN34_INTERNAL_f23d3f11_4_k_cu_1bfc1b366thrust24THRUST_300001_SM_1000_NS3seqE,@object
	.size		_ZN34_INTERNAL_f23d3f11_4_k_cu_1bfc1b366thrust24THRUST_300001_SM_1000_NS3seqE,(_ZN34_INTERNAL_f23d3f11_4_k_cu_1bfc1b364cuda3std3__48in_placeE - _ZN34_INTERNAL_f23d3f11_4_k_cu_1bfc1b366thrust24THRUST_300001_SM_1000_NS3seqE)
_ZN34_INTERNAL_f23d3f11_4_k_cu_1bfc1b366thrust24THRUST_300001_SM_1000_NS3seqE:
	.zero		1
	.type		_ZN34_INTERNAL_f23d3f11_4_k_cu_1bfc1b364cuda3std3__48in_placeE,@object
	.size		_ZN34_INTERNAL_f23d3f11_4_k_cu_1bfc1b364cuda3std3__48in_placeE,(_ZN34_INTERNAL_f23d3f11_4_k_cu_1bfc1b364cuda3std6ranges3__45__cpo4sizeE - _ZN34_INTERNAL_f23d3f11_4_k_cu_1bfc1b364cuda3std3__48in_placeE)
_ZN34_INTERNAL_f23d3f11_4_k_cu_1bfc1b364cuda3std3__48in_placeE:
	.zero		1
	.type		_ZN34_INTERNAL_f23d3f11_4_k_cu_1bfc1b364cuda3std6ranges3__45__cpo4sizeE,@object
	.size		_ZN34_INTERNAL_f23d3f11_4_k_cu_1bfc1b364cuda3std6ranges3__45__cpo4sizeE,(_ZN34_INTERNAL_f23d3f11_4_k_cu_1bfc1b366thrust24THRUST_300001_SM_1000_NS12placeholders2_3E - _ZN34_INTERNAL_f23d3f11_4_k_cu_1bfc1b364cuda3std6ranges3__45__cpo4sizeE)
_ZN34_INTERNAL_f23d3f11_4_k_cu_1bfc1b364cuda3std6ranges3__45__cpo4sizeE:
	.zero		1
	.type		_ZN34_INTERNAL_f23d3f11_4_k_cu_1bfc1b366thrust24THRUST_300001_SM_1000_NS12placeholders2_3E,@object
	.size		_ZN34_INTERNAL_f23d3f11_4_k_cu_1bfc1b366thrust24THRUST_300001_SM_1000_NS12placeholders2_3E,(_ZN34_INTERNAL_f23d3f11_4_k_cu_1bfc1b364cuda3std3__45__cpo6cbeginE - _ZN34_INTERNAL_f23d3f11_4_k_cu_1bfc1b366thrust24THRUST_300001_SM_1000_NS12placeholders2_3E)
_ZN34_INTERNAL_f23d3f11_4_k_cu_1bfc1b366thrust24THRUST_300001_SM_1000_NS12placeholders2_3E:
	.zero		1
	.type		_ZN34_INTERNAL_f23d3f11_4_k_cu_1bfc1b364cuda3std3__45__cpo6cbeginE,@object
	.size		_ZN34_INTERNAL_f23d3f11_4_k_cu_1bfc1b364cuda3std3__45__cpo6cbeginE,(_ZN34_INTERNAL_f23d3f11_4_k_cu_1bfc1b364cuda3std6ranges3__45__cpo6cbeginE - _ZN34_INTERNAL_f23d3f11_4_k_cu_1bfc1b364cuda3std3__45__cpo6cbeginE)
_ZN34_INTERNAL_f23d3f11_4_k_cu_1bfc1b364cuda3std3__45__cpo6cbeginE:
	.zero		1
	.type		_ZN34_INTERNAL_f23d3f11_4_k_cu_1bfc1b364cuda3std6ranges3__45__cpo6cbeginE,@object
	.size		_ZN34_INTERNAL_f23d3f11_4_k_cu_1bfc1b364cuda3std6ranges3__45__cpo6cbeginE,(_ZN34_INTERNAL_f23d3f11_4_k_cu_1bfc1b366thrust24THRUST_300001_SM_1000_NS12placeholders2_7E - _ZN34_INTERNAL_f23d3f11_4_k_cu_1bfc1b364cuda3std6ranges3__45__cpo6cbeginE)
_ZN34_INTERNAL_f23d3f11_4_k_cu_1bfc1b364cuda3std6ranges3__45__cpo6cbeginE:
	.zero		1
	.type		_ZN34_INTERNAL_f23d3f11_4_k_cu_1bfc1b366thrust24THRUST_300001_SM_1000_NS12placeholders2_7E,@object
	.size		_ZN34_INTERNAL_f23d3f11_4_k_cu_1bfc1b366thrust24THRUST_300001_SM_1000_NS12placeholders2_7E,(_ZN34_INTERNAL_f23d3f11_4_k_cu_1bfc1b364cuda3std3__45__cpo7crbeginE - _ZN34_INTERNAL_f23d3f11_4_k_cu_1bfc1b366thrust24THRUST_300001_SM_1000_NS12placeholders2_7E)
_ZN34_INTERNAL_f23d3f11_4_k_cu_1bfc1b366thrust24THRUST_300001_SM_1000_NS12placeholders2_7E:
	.zero		1
	.type		_ZN34_INTERNAL_f23d3f11_4_k_cu_1bfc1b364cuda3std3__45__cpo7crbeginE,@object
	.size		_ZN34_INTERNAL_f23d3f11_4_k_cu_1bfc1b364cuda3std3__45__cpo7crbeginE,(_ZN34_INTERNAL_f23d3f11_4_k_cu_1bfc1b364cuda3std6ranges3__45__cpo4nextE - _ZN34_INTERNAL_f23d3f11_4_k_cu_1bfc1b364cuda3std3__45__cpo7crbeginE)
_ZN34_INTERNAL_f23d3f11_4_k_cu_1bfc1b364cuda3std3__45__cpo7crbeginE:
	.zero		1
	.type		_ZN34_INTERNAL_f23d3f11_4_k_cu_1bfc1b364cuda3std6ranges3__45__cpo4nextE,@object
	.size		_ZN34_INTERNAL_f23d3f11_4_k_cu_1bfc1b364cuda3std6ranges3__45__cpo4nextE,(_ZN34_INTERNAL_f23d3f11_4_k_cu_1bfc1b364cuda3std6ranges3__45__cpo4swapE - _ZN34_INTERNAL_f23d3f11_4_k_cu_1bfc1b364cuda3std6ranges3__45__cpo4nextE)
_ZN34_INTERNAL_f23d3f11_4_k_cu_1bfc1b364cuda3std6ranges3__45__cpo4nextE:
	.zero		1
	.type		_ZN34_INTERNAL_f23d3f11_4_k_cu_1bfc1b364cuda3std6ranges3__45__cpo4swapE,@object
	.size		_ZN34_INTERNAL_f23d3f11_4_k_cu_1bfc1b364cuda3std6ranges3__45__cpo4swapE,(_ZN34_INTERNAL_f23d3f11_4_k_cu_1bfc1b366thrust24THRUST_300001_SM_1000_NS8cuda_cub10par_nosyncE - _ZN34_INTERNAL_f23d3f11_4_k_cu_1bfc1b364cuda3std6ranges3__45__cpo4swapE)
_ZN34_INTERNAL_f23d3f11_4_k_cu_1bfc1b364cuda3std6ranges3__45__cpo4swapE:
	.zero		1
	.type		_ZN34_INTERNAL_f23d3f11_4_k_cu_1bfc1b366thrust24THRUST_300001_SM_1000_NS8cuda_cub10par_nosyncE,@object
	.size		_ZN34_INTERNAL_f23d3f11_4_k_cu_1bfc1b366thrust24THRUST_300001_SM_1000_NS8cuda_cub10par_nosyncE,(_ZN34_INTERNAL_f23d3f11_4_k_cu_1bfc1b366thrust24THRUST_300001_SM_1000_NS12placeholders2_9E - _ZN34_INTERNAL_f23d3f11_4_k_cu_1bfc1b366thrust24THRUST_300001_SM_1000_NS8cuda_cub10par_nosyncE)
_ZN34_INTERNAL_f23d3f11_4_k_cu_1bfc1b366thrust24THRUST_300001_SM_1000_NS8cuda_cub10par_nosyncE:
	.zero		1
	.type		_ZN34_INTERNAL_f23d3f11_4_k_cu_1bfc1b366thrust24THRUST_300001_SM_1000_NS12placeholders2_9E,@object
	.size		_ZN34_INTERNAL_f23d3f11_4_k_cu_1bfc1b366thrust24THRUST_300001_SM_1000_NS12placeholders2_9E,(_ZN34_INTERNAL_f23d3f11_4_k_cu_1bfc1b364cuda3std3__436_GLOBAL__N__f23d3f11_4_k_cu_1bfc1b366ignoreE - _ZN34_INTERNAL_f23d3f11_4_k_cu_1bfc1b366thrust24THRUST_300001_SM_1000_NS12placeholders2_9E)
_ZN34_INTERNAL_f23d3f11_4_k_cu_1bfc1b366thrust24THRUST_300001_SM_1000_NS12placeholders2_9E:
	.zero		1
	.type		_ZN34_INTERNAL_f23d3f11_4_k_cu_1bfc1b364cuda3std3__436_GLOBAL__N__f23d3f11_4_k_cu_1bfc1b366ignoreE,@object
	.size		_ZN34_INTERNAL_f23d3f11_4_k_cu_1bfc1b364cuda3std3__436_GLOBAL__N__f23d3f11_4_k_cu_1bfc1b366ignoreE,(_ZN34_INTERNAL_f23d3f11_4_k_cu_1bfc1b364cuda3std6ranges3__45__cpo4dataE - _ZN34_INTERNAL_f23d3f11_4_k_cu_1bfc1b364cuda3std3__436_GLOBAL__N__f23d3f11_4_k_cu_1bfc1b366ignoreE)
_ZN34_INTERNAL_f23d3f11_4_k_cu_1bfc1b364cuda3std3__436_GLOBAL__N__f23d3f11_4_k_cu_1bfc1b366ignoreE:
	.zero		1
	.type		_ZN34_INTERNAL_f23d3f11_4_k_cu_1bfc1b364cuda3std6ranges3__45__cpo4dataE,@object
	.size		_ZN34_INTERNAL_f23d3f11_4_k_cu_1bfc1b364cuda3std6ranges3__45__cpo4dataE,(_ZN34_INTERNAL_f23d3f11_4_k_cu_1bfc1b366thrust24THRUST_300001_SM_1000_NS12placeholders2_1E - _ZN34_INTERNAL_f23d3f11_4_k_cu_1bfc1b364cuda3std6ranges3__45__cpo4dataE)
_ZN34_INTERNAL_f23d3f11_4_k_cu_1bfc1b364cuda3std6ranges3__45__cpo4dataE:
	.zero		1
	.type		_ZN34_INTERNAL_f23d3f11_4_k_cu_1bfc1b366thrust24THRUST_300001_SM_1000_NS12placeholders2_1E,@object
	.size		_ZN34_INTERNAL_f23d3f11_4_k_cu_1bfc1b366thrust24THRUST_300001_SM_1000_NS12placeholders2_1E,(_ZN34_INTERNAL_f23d3f11_4_k_cu_1bfc1b364cuda3std3__45__cpo5beginE - _ZN34_INTERNAL_f23d3f11_4_k_cu_1bfc1b366thrust24THRUST_300001_SM_1000_NS12placeholders2_1E)
_ZN34_INTERNAL_f23d3f11_4_k_cu_1bfc1b366thrust24THRUST_300001_SM_1000_NS12placeholders2_1E:
	.zero		1
	.type		_ZN34_INTERNAL_f23d3f11_4_k_cu_1bfc1b364cuda3std3__45__cpo5beginE,@object
	.size		_ZN34_INTERNAL_f23d3f11_4_k_cu_1bfc1b364cuda3std3__45__cpo5beginE,(_ZN34_INTERNAL_f23d3f11_4_k_cu_1bfc1b364cuda3std6ranges3__45__cpo5beginE - _ZN34_INTERNAL_f23d3f11_4_k_cu_1bfc1b364cuda3std3__45__cpo5beginE)
_ZN34_INTERNAL_f23d3f11_4_k_cu_1bfc1b364cuda3std3__45__cpo5beginE:
	.zero		1
	.type		_ZN34_INTERNAL_f23d3f11_4_k_cu_1bfc1b364cuda3std6ranges3__45__cpo5beginE,@object
	.size		_ZN34_INTERNAL_f23d3f11_4_k_cu_1bfc1b364cuda3std6ranges3__45__cpo5beginE,(_ZN34_INTERNAL_f23d3f11_4_k_cu_1bfc1b366thrust24THRUST_300001_SM_1000_NS12placeholders2_5E - _ZN34_INTERNAL_f23d3f11_4_k_cu_1bfc1b364cuda3std6ranges3__45__cpo5beginE)
_ZN34_INTERNAL_f23d3f11_4_k_cu_1bfc1b364cuda3std6ranges3__45__cpo5beginE:
	.zero		1
	.type		_ZN34_INTERNAL_f23d3f11_4_k_cu_1bfc1b366thrust24THRUST_300001_SM_1000_NS12placeholders2_5E,@object
	.size		_ZN34_INTERNAL_f23d3f11_4_k_cu_1bfc1b366thrust24THRUST_300001_SM_1000_NS12placeholders2_5E,(_ZN34_INTERNAL_f23d3f11_4_k_cu_1bfc1b364cuda3std3__45__cpo6rbeginE - _ZN34_INTERNAL_f23d3f11_4_k_cu_1bfc1b366thrust24THRUST_300001_SM_1000_NS12placeholders2_5E)
_ZN34_INTERNAL_f23d3f11_4_k_cu_1bfc1b366thrust24THRUST_300001_SM_1000_NS12placeholders2_5E:
	.zero		1
	.type		_ZN34_INTERNAL_f23d3f11_4_k_cu_1bfc1b364cuda3std3__45__cpo6rbeginE,@object
	.size		_ZN34_INTERNAL_f23d3f11_4_k_cu_1bfc1b364cuda3std3__45__cpo6rbeginE,(_ZN34_INTERNAL_f23d3f11_4_k_cu_1bfc1b364cuda3std6ranges3__45__cpo7advanceE - _ZN34_INTERNAL_f23d3f11_4_k_cu_1bfc1b364cuda3std3__45__cpo6rbeginE)
_ZN34_INTERNAL_f23d3f11_4_k_cu_1bfc1b364cuda3std3__45__cpo6rbeginE:
	.zero		1
	.type		_ZN34_INTERNAL_f23d3f11_4_k_cu_1bfc1b364cuda3std6ranges3__45__cpo7advanceE,@object
	.size		_ZN34_INTERNAL_f23d3f11_4_k_cu_1bfc1b364cuda3std6ranges3__45__cpo7advanceE,(_ZN34_INTERNAL_f23d3f11_4_k_cu_1bfc1b364cuda3std3__47nulloptE - _ZN34_INTERNAL_f23d3f11_4_k_cu_1bfc1b364cuda3std6ranges3__45__cpo7advanceE)
_ZN34_INTERNAL_f23d3f11_4_k_cu_1bfc1b364cuda3std6ranges3__45__cpo7advanceE:
	.zero		1
	.type		_ZN34_INTERNAL_f23d3f11_4_k_cu_1bfc1b364cuda3std3__47nulloptE,@object
	.size		_ZN34_INTERNAL_f23d3f11_4_k_cu_1bfc1b364cuda3std3__47nulloptE,(_ZN34_INTERNAL_f23d3f11_4_k_cu_1bfc1b364cuda3std6ranges3__45__cpo8distanceE - _ZN34_INTERNAL_f23d3f11_4_k_cu_1bfc1b364cuda3std3__47nulloptE)
_ZN34_INTERNAL_f23d3f11_4_k_cu_1bfc1b364cuda3std3__47nulloptE:
	.zero		1
	.type		_ZN34_INTERNAL_f23d3f11_4_k_cu_1bfc1b364cuda3std6ranges3__45__cpo8distanceE,@object
	.size		_ZN34_INTERNAL_f23d3f11_4_k_cu_1bfc1b364cuda3std6ranges3__45__cpo8distanceE,(_ZN34_INTERNAL_f23d3f11_4_k_cu_1bfc1b366thrust24THRUST_300001_SM_1000_NS12placeholders3_10E - _ZN34_INTERNAL_f23d3f11_4_k_cu_1bfc1b364cuda3std6ranges3__45__cpo8distanceE)
_ZN34_INTERNAL_f23d3f11_4_k_cu_1bfc1b364cuda3std6ranges3__45__cpo8distanceE:
	.zero		1
	.type		_ZN34_INTERNAL_f23d3f11_4_k_cu_1bfc1b366thrust24THRUST_300001_SM_1000_NS12placeholders3_10E,@object
	.size		_ZN34_INTERNAL_f23d3f11_4_k_cu_1bfc1b366thrust24THRUST_300001_SM_1000_NS12placeholders3_10E,(_ZN34_INTERNAL_f23d3f11_4_k_cu_1bfc1b364cuda3std3__419piecewise_constructE - _ZN34_INTERNAL_f23d3f11_4_k_cu_1bfc1b366thrust24THRUST_300001_SM_1000_NS12placeholders3_10E)
_ZN34_INTERNAL_f23d3f11_4_k_cu_1bfc1b366thrust24THRUST_300001_SM_1000_NS12placeholders3_10E:
	.zero		1
	.type		_ZN34_INTERNAL_f23d3f11_4_k_cu_1bfc1b364cuda3std3__419piecewise_constructE,@object
	.size		_ZN34_INTERNAL_f23d3f11_4_k_cu_1bfc1b364cuda3std3__419piecewise_constructE,(_ZN34_INTERNAL_f23d3f11_4_k_cu_1bfc1b364cuda3std6ranges3__45__cpo5cdataE - _ZN34_INTERNAL_f23d3f11_4_k_cu_1bfc1b364cuda3std3__419piecewise_constructE)
_ZN34_INTERNAL_f23d3f11_4_k_cu_1bfc1b364cuda3std3__419piecewise_constructE:
	.zero		1
	.type		_ZN34_INTERNAL_f23d3f11_4_k_cu_1bfc1b364cuda3std6ranges3__45__cpo5cdataE,@object
	.size		_ZN34_INTERNAL_f23d3f11_4_k_cu_1bfc1b364cuda3std6ranges3__45__cpo5cdataE,(_ZN34_INTERNAL_f23d3f11_4_k_cu_1bfc1b366thrust24THRUST_300001_SM_1000_NS12placeholders2_2E - _ZN34_INTERNAL_f23d3f11_4_k_cu_1bfc1b364cuda3std6ranges3__45__cpo5cdataE)
_ZN34_INTERNAL_f23d3f11_4_k_cu_1bfc1b364cuda3std6ranges3__45__cpo5cdataE:
	.zero		1
	.type		_ZN34_INTERNAL_f23d3f11_4_k_cu_1bfc1b366thrust24THRUST_300001_SM_1000_NS12placeholders2_2E,@object
	.size		_ZN34_INTERNAL_f23d3f11_4_k_cu_1bfc1b366thrust24THRUST_300001_SM_1000_NS12placeholders2_2E,(_ZN34_INTERNAL_f23d3f11_4_k_cu_1bfc1b364cuda3std3__45__cpo3endE - _ZN34_INTERNAL_f23d3f11_4_k_cu_1bfc1b366thrust24THRUST_300001_SM_1000_NS12placeholders2_2E)
_ZN34_INTERNAL_f23d3f11_4_k_cu_1bfc1b366thrust24THRUST_300001_SM_1000_NS12placeholders2_2E:
	.zero		1
	.type		_ZN34_INTERNAL_f23d3f11_4_k_cu_1bfc1b364cuda3std3__45__cpo3endE,@object
	.size		_ZN34_INTERNAL_f23d3f11_4_k_cu_1bfc1b364cuda3std3__45__cpo3endE,(_ZN34_INTERNAL_f23d3f11_4_k_cu_1bfc1b364cuda3std6ranges3__45__cpo3endE - _ZN34_INTERNAL_f23d3f11_4_k_cu_1bfc1b364cuda3std3__45__cpo3endE)
_ZN34_INTERNAL_f23d3f11_4_k_cu_1bfc1b364cuda3std3__45__cpo3endE:
	.zero		1
	.type		_ZN34_INTERNAL_f23d3f11_4_k_cu_1bfc1b364cuda3std6ranges3__45__cpo3endE,@object
	.size		_ZN34_INTERNAL_f23d3f11_4_k_cu_1bfc1b364cuda3std6ranges3__45__cpo3endE,(_ZN34_INTERNAL_f23d3f11_4_k_cu_1bfc1b366thrust24THRUST_300001_SM_1000_NS12placeholders2_6E - _ZN34_INTERNAL_f23d3f11_4_k_cu_1bfc1b364cuda3std6ranges3__45__cpo3endE)
_ZN34_INTERNAL_f23d3f11_4_k_cu_1bfc1b364cuda3std6ranges3__45__cpo3endE:
	.zero		1
	.type		_ZN34_INTERNAL_f23d3f11_4_k_cu_1bfc1b366thrust24THRUST_300001_SM_1000_NS12placeholders2_6E,@object
	.size		_ZN34_INTERNAL_f23d3f11_4_k_cu_1bfc1b366thrust24THRUST_300001_SM_1000_NS12placeholders2_6E,(_ZN34_INTERNAL_f23d3f11_4_k_cu_1bfc1b364cuda3std3__45__cpo4rendE - _ZN34_INTERNAL_f23d3f11_4_k_cu_1bfc1b366thrust24THRUST_300001_SM_1000_NS12placeholders2_6E)
_ZN34_INTERNAL_f23d3f11_4_k_cu_1bfc1b366thrust24THRUST_300001_SM_1000_NS12placeholders2_6E:
	.zero		1
	.type		_ZN34_INTERNAL_f23d3f11_4_k_cu_1bfc1b364cuda3std3__45__cpo4rendE,@object
	.size		_ZN34_INTERNAL_f23d3f11_4_k_cu_1bfc1b364cuda3std3__45__cpo4rendE,(_ZN34_INTERNAL_f23d3f11_4_k_cu_1bfc1b364cuda3std6ranges3__45__cpo9iter_swapE - _ZN34_INTERNAL_f23d3f11_4_k_cu_1bfc1b364cuda3std3__45__cpo4rendE)
_ZN34_INTERNAL_f23d3f11_4_k_cu_1bfc1b364cuda3std3__45__cpo4rendE:
	.zero		1
	.type		_ZN34_INTERNAL_f23d3f11_4_k_cu_1bfc1b364cuda3std6ranges3__45__cpo9iter_swapE,@object
	.size		_ZN34_INTERNAL_f23d3f11_4_k_cu_1bfc1b364cuda3std6ranges3__45__cpo9iter_swapE,(_ZN34_INTERNAL_f23d3f11_4_k_cu_1bfc1b364cuda3std3__48unexpectE - _ZN34_INTERNAL_f23d3f11_4_k_cu_1bfc1b364cuda3std6ranges3__45__cpo9iter_swapE)
_ZN34_INTERNAL_f23d3f11_4_k_cu_1bfc1b364cuda3std6ranges3__45__cpo9iter_swapE:
	.zero		1
	.type		_ZN34_INTERNAL_f23d3f11_4_k_cu_1bfc1b364cuda3std3__48unexpectE,@object
	.size		_ZN34_INTERNAL_f23d3f11_4_k_cu_1bfc1b364cuda3std3__48unexpectE,(_ZN34_INTERNAL_f23d3f11_4_k_cu_1bfc1b366thrust24THRUST_300001_SM_1000_NS8cuda_cub3parE - _ZN34_INTERNAL_f23d3f11_4_k_cu_1bfc1b364cuda3std3__48unexpectE)
_ZN34_INTERNAL_f23d3f11_4_k_cu_1bfc1b364cuda3std3__48unexpectE:
	.zero		1
	.type		_ZN34_INTERNAL_f23d3f11_4_k_cu_1bfc1b366thrust24THRUST_300001_SM_1000_NS8cuda_cub3parE,@object
	.size		_ZN34_INTERNAL_f23d3f11_4_k_cu_1bfc1b366thrust24THRUST_300001_SM_1000_NS8cuda_cub3parE,(_ZN34_INTERNAL_f23d3f11_4_k_cu_1bfc1b366thrust24THRUST_300001_SM_1000_NS12placeholders2_4E - _ZN34_INTERNAL_f23d3f11_4_k_cu_1bfc1b366thrust24THRUST_300001_SM_1000_NS8cuda_cub3parE)
_ZN34_INTERNAL_f23d3f11_4_k_cu_1bfc1b366thrust24THRUST_300001_SM_1000_NS8cuda_cub3parE:
	.zero		1
	.type		_ZN34_INTERNAL_f23d3f11_4_k_cu_1bfc1b366thrust24THRUST_300001_SM_1000_NS12placeholders2_4E,@object
	.size		_ZN34_INTERNAL_f23d3f11_4_k_cu_1bfc1b366thrust24THRUST_300001_SM_1000_NS12placeholders2_4E,(_ZN34_INTERNAL_f23d3f11_4_k_cu_1bfc1b364cuda3std3__45__cpo4cendE - _ZN34_INTERNAL_f23d3f11_4_k_cu_1bfc1b366thrust24THRUST_300001_SM_1000_NS12placeholders2_4E)
_ZN34_INTERNAL_f23d3f11_4_k_cu_1bfc1b366thrust24THRUST_300001_SM_1000_NS12placeholders2_4E:
	.zero		1
	.type		_ZN34_INTERNAL_f23d3f11_4_k_cu_1bfc1b364cuda3std3__45__cpo4cendE,@object
	.size		_ZN34_INTERNAL_f23d3f11_4_k_cu_1bfc1b364cuda3std3__45__cpo4cendE,(_ZN34_INTERNAL_f23d3f11_4_k_cu_1bfc1b364cuda3std6ranges3__45__cpo4cendE - _ZN34_INTERNAL_f23d3f11_4_k_cu_1bfc1b364cuda3std3__45__cpo4cendE)
_ZN34_INTERNAL_f23d3f11_4_k_cu_1bfc1b364cuda3std3__45__cpo4cendE:
	.zero		1
	.type		_ZN34_INTERNAL_f23d3f11_4_k_cu_1bfc1b364cuda3std6ranges3__45__cpo4cendE,@object
	.size		_ZN34_INTERNAL_f23d3f11_4_k_cu_1bfc1b364cuda3std6ranges3__45__cpo4cendE,(_ZN34_INTERNAL_f23d3f11_4_k_cu_1bfc1b364cuda3std3__420unreachable_sentinelE - _ZN34_INTERNAL_f23d3f11_4_k_cu_1bfc1b364cuda3std6ranges3__45__cpo4cendE)
_ZN34_INTERNAL_f23d3f11_4_k_cu_1bfc1b364cuda3std6ranges3__45__cpo4cendE:
	.zero		1
	.type		_ZN34_INTERNAL_f23d3f11_4_k_cu_1bfc1b364cuda3std3__420unreachable_sentinelE,@object
	.size		_ZN34_INTERNAL_f23d3f11_4_k_cu_1bfc1b364cuda3std3__420unreachable_sentinelE,(_ZN34_INTERNAL_f23d3f11_4_k_cu_1bfc1b364cuda3std6ranges3__45__cpo5ssizeE - _ZN34_INTERNAL_f23d3f11_4_k_cu_1bfc1b364cuda3std3__420unreachable_sentinelE)
_ZN34_INTERNAL_f23d3f11_4_k_cu_1bfc1b364cuda3std3__420unreachable_sentinelE:
	.zero		1
	.type		_ZN34_INTERNAL_f23d3f11_4_k_cu_1bfc1b364cuda3std6ranges3__45__cpo5ssizeE,@object
	.size		_ZN34_INTERNAL_f23d3f11_4_k_cu_1bfc1b364cuda3std6ranges3__45__cpo5ssizeE,(_ZN34_INTERNAL_f23d3f11_4_k_cu_1bfc1b366thrust24THRUST_300001_SM_1000_NS12placeholders2_8E - _ZN34_INTERNAL_f23d3f11_4_k_cu_1bfc1b364cuda3std6ranges3__45__cpo5ssizeE)
_ZN34_INTERNAL_f23d3f11_4_k_cu_1bfc1b364cuda3std6ranges3__45__cpo5ssizeE:
	.zero		1
	.type		_ZN34_INTERNAL_f23d3f11_4_k_cu_1bfc1b366thrust24THRUST_300001_SM_1000_NS12placeholders2_8E,@object
	.size		_ZN34_INTERNAL_f23d3f11_4_k_cu_1bfc1b366thrust24THRUST_300001_SM_1000_NS12placeholders2_8E,(_ZN34_INTERNAL_f23d3f11_4_k_cu_1bfc1b364cuda3std3__45__cpo5crendE - _ZN34_INTERNAL_f23d3f11_4_k_cu_1bfc1b366thrust24THRUST_300001_SM_1000_NS12placeholders2_8E)
_ZN34_INTERNAL_f23d3f11_4_k_cu_1bfc1b366thrust24THRUST_300001_SM_1000_NS12placeholders2_8E:
	.zero		1
	.type		_ZN34_INTERNAL_f23d3f11_4_k_cu_1bfc1b364cuda3std3__45__cpo5crendE,@object
	.size		_ZN34_INTERNAL_f23d3f11_4_k_cu_1bfc1b364cuda3std3__45__cpo5crendE,(_ZN34_INTERNAL_f23d3f11_4_k_cu_1bfc1b364cuda3std6ranges3__45__cpo4prevE - _ZN34_INTERNAL_f23d3f11_4_k_cu_1bfc1b364cuda3std3__45__cpo5crendE)
_ZN34_INTERNAL_f23d3f11_4_k_cu_1bfc1b364cuda3std3__45__cpo5crendE:
	.zero		1
	.type		_ZN34_INTERNAL_f23d3f11_4_k_cu_1bfc1b364cuda3std6ranges3__45__cpo4prevE,@object
	.size		_ZN34_INTERNAL_f23d3f11_4_k_cu_1bfc1b364cuda3std6ranges3__45__cpo4prevE,(_ZN34_INTERNAL_f23d3f11_4_k_cu_1bfc1b364cuda3std6ranges3__45__cpo9iter_moveE - _ZN34_INTERNAL_f23d3f11_4_k_cu_1bfc1b364cuda3std6ranges3__45__cpo4prevE)
_ZN34_INTERNAL_f23d3f11_4_k_cu_1bfc1b364cuda3std6ranges3__45__cpo4prevE:
	.zero		1
	.type		_ZN34_INTERNAL_f23d3f11_4_k_cu_1bfc1b364cuda3std6ranges3__45__cpo9iter_moveE,@object
	.size		_ZN34_INTERNAL_f23d3f11_4_k_cu_1bfc1b364cuda3std6ranges3__45__cpo9iter_moveE,(_ZN34_INTERNAL_f23d3f11_4_k_cu_1bfc1b366thrust24THRUST_300001_SM_1000_NS6system6detail10sequential3seqE - _ZN34_INTERNAL_f23d3f11_4_k_cu_1bfc1b364cuda3std6ranges3__45__cpo9iter_moveE)
_ZN34_INTERNAL_f23d3f11_4_k_cu_1bfc1b364cuda3std6ranges3__45__cpo9iter_moveE:
	.zero		1
	.type		_ZN34_INTERNAL_f23d3f11_4_k_cu_1bfc1b366thrust24THRUST_300001_SM_1000_NS6system6detail10sequential3seqE,@object
	.size		_ZN34_INTERNAL_f23d3f11_4_k_cu_1bfc1b366thrust24THRUST_300001_SM_1000_NS6system6detail10sequential3seqE,(.L_31 - _ZN34_INTERNAL_f23d3f11_4_k_cu_1bfc1b366thrust24THRUST_300001_SM_1000_NS6system6detail10sequential3seqE)
_ZN34_INTERNAL_f23d3f11_4_k_cu_1bfc1b366thrust24THRUST_300001_SM_1000_NS6system6detail10sequential3seqE:
	.zero		1
.L_31:


//--------------------- .nv.constant0._ZN3cub18CUB_300001_SM_10006detail9transform16transform_kernelINS2_10policy_hubILb1EN4cuda3std3__45tupleIJN6thrust24THRUST_300001_SM_1000_NS6detail15normal_iteratorINSA_10device_ptrIfEEEESF_EEEE10policy1000El7functorSF_JPfSK_EEEvT0_iT1_T2_DpNS2_10kernel_argIT3_EE --------------------------
	.section	.nv.constant0._ZN3cub18CUB_300001_SM_10006detail9transform16transform_kernelINS2_10policy_hubILb1EN4cuda3std3__45tupleIJN6thrust24THRUST_300001_SM_1000_NS6detail15normal_iteratorINSA_10device_ptrIfEEEESF_EEEE10policy1000El7functorSF_JPfSK_EEEvT0_iT1_T2_DpNS2_10kernel_argIT3_EE,"a",@progbits
	.sectionflags	@""
	.align	4
.nv.constant0._ZN3cub18CUB_300001_SM_10006detail9transform16transform_kernelINS2_10policy_hubILb1EN4cuda3std3__45tupleIJN6thrust24THRUST_300001_SM_1000_NS6detail15normal_iteratorINSA_10device_ptrIfEEEESF_EEEE10policy1000El7functorSF_JPfSK_EEEvT0_iT1_T2_DpNS2_10kernel_argIT3_EE:
	.zero		952


//--------------------- .nv.constant0._ZN3cub18CUB_300001_SM_10006detail9transform16transform_kernelINS2_10policy_hubILb1EN4cuda3std3__45tupleIJN6thrust24THRUST_300001_SM_1000_NS6detail15normal_iteratorINSA_10device_ptrIfEEEESF_EEEE10policy1000Ei7functorSF_JPfSK_EEEvT0_iT1_T2_DpNS2_10kernel_argIT3_EE --------------------------
	.section	.nv.constant0._ZN3cub18CUB_300001_SM_10006detail9transform16transform_kernelINS2_10policy_hubILb1EN4cuda3std3__45tupleIJN6thrust24THRUST_300001_SM_1000_NS6detail15normal_iteratorINSA_10device_ptrIfEEEESF_EEEE10policy1000Ei7functorSF_JPfSK_EEEvT0_iT1_T2_DpNS2_10kernel_argIT3_EE,"a",@progbits
	.sectionflags	@""
	.align	4
.nv.constant0._ZN3cub18CUB_300001_SM_10006detail9transform16transform_kernelINS2_10policy_hubILb1EN4cuda3std3__45tupleIJN6thrust24THRUST_300001_SM_1000_NS6detail15normal_iteratorINSA_10device_ptrIfEEEESF_EEEE10policy1000Ei7functorSF_JPfSK_EEEvT0_iT1_T2_DpNS2_10kernel_argIT3_EE:
	.zero		952


//--------------------- .nv.constant0._ZN3cub18CUB_300001_SM_10006detail11EmptyKernelIvEEvv --------------------------
	.section	.nv.constant0._ZN3cub18CUB_300001_SM_10006detail11EmptyKernelIvEEvv,"a",@progbits
	.sectionflags	@""
	.align	4
.nv.constant0._ZN3cub18CUB_300001_SM_10006detail11EmptyKernelIvEEvv:
	.zero		896


//--------------------- SYMBOLS --------------------------

	.type		.nv.reservedSmem.offset0,@object
	.size		.nv.reservedSmem.offset0,0x4
